	.target	sm_100a

	.elftype	@"ET_EXEC"


//--------------------- .note.nv.tkinfo           --------------------------
	.section	.note.nv.tkinfo,"",@"SHT_NOTE"
	.sectionflags	@"SHF_NOTE_NV_TKINFO"
	.tkinfo
        /*0018*/ 	.word	0x00000002
        /*0030*/ 	.string	""
        /*0030*/ 	.string	"ptxas"
        /*0030*/ 	.string	"Cuda compilation tools, release 13.0, V13.0.88"
        /*0030*/ 	.string	"Build cuda_13.0.r13.0/compiler.36424714_0"
        /*0030*/ 	.string	"-arch sm_100a -m 64 "



//--------------------- .note.nv.cuinfo           --------------------------
	.section	.note.nv.cuinfo,"",@"SHT_NOTE"
	.sectionflags	@"SHF_NOTE_NV_CUINFO"
        /*0018*/ 	.short	0x0002
        /*001a*/ 	.short	0x0064
        /*001c*/ 	.short	0x0082
	.zero		2


//--------------------- .nv.info                  --------------------------
	.section	.nv.info,"",@"SHT_CUDA_INFO"
	.align	4


	//----- nvinfo : EIATTR_REGCOUNT
	.align		4
        /*0000*/ 	.byte	0x04, 0x2f
        /*0002*/ 	.short	(.L_12 - .L_11)
	.align		4
.L_11:
        /*0004*/ 	.word	index@(_ZN7cutlass13device_kernelIN5flash11enable_sm90INS1_16FlashAttnFwdSm90INS1_25CollectiveMainloopFwdSm90ILi2EN4cute5tupleIJNS5_1CILi1EEES8_S8_EEENS6_IJNS7_ILi128EEESA_SA_EEELi128ENS_6half_tEfNS_4arch4Sm90ELb1ELb0ELb0ELb1ELb0ELb1ELb0ELb1ELb1ELb1ELb0ELb0EEENS1_21CollectiveEpilogueFwdISB_S9_SC_SE_Li256ELb1ELb1ELb0ELb0EEENS1_36VarlenDynamicPersistentTileSchedulerILi128ELi128ELi256ELi128ELb0ELb1ELb1ELb1ELb1ELb1EEEEEEEEEvNT_6ParamsE)
        /*0008*/ 	.word	0x00000004


	//----- nvinfo : EIATTR_FRAME_SIZE
	.align		4
.L_12:
        /*000c*/ 	.byte	0x04, 0x11
        /*000e*/ 	.short	(.L_14 - .L_13)
	.align		4
.L_13:
        /*0010*/ 	.word	index@(_ZN7cutlass13device_kernelIN5flash11enable_sm90INS1_16FlashAttnFwdSm90INS1_25CollectiveMainloopFwdSm90ILi2EN4cute5tupleIJNS5_1CILi1EEES8_S8_EEENS6_IJNS7_ILi128EEESA_SA_EEELi128ENS_6half_tEfNS_4arch4Sm90ELb1ELb0ELb0ELb1ELb0ELb1ELb0ELb1ELb1ELb1ELb0ELb0EEENS1_21CollectiveEpilogueFwdISB_S9_SC_SE_Li256ELb1ELb1ELb0ELb0EEENS1_36VarlenDynamicPersistentTileSchedulerILi128ELi128ELi256ELi128ELb0ELb1ELb1ELb1ELb1ELb1EEEEEEEEEvNT_6ParamsE)
        /*0014*/ 	.word	0x00000000


	//----- nvinfo : EIATTR_REGCOUNT
	.align		4
.L_14:
        /*0018*/ 	.byte	0x04, 0x2f
        /*001a*/ 	.short	(.L_16 - .L_15)
	.align		4
.L_15:
        /*001c*/ 	.word	index@(_ZN7cutlass13device_kernelIN5flash11enable_sm90INS1_16FlashAttnFwdSm90INS1_25CollectiveMainloopFwdSm90ILi2EN4cute5tupleIJNS5_1CILi1EEES8_S8_EEENS6_IJNS7_ILi128EEESA_SA_EEELi128ENS_6half_tEfNS_4arch4Sm90ELb1ELb0ELb0ELb1ELb0ELb0ELb0ELb1ELb1ELb1ELb0ELb0EEENS1_21CollectiveEpilogueFwdISB_S9_SC_SE_Li256ELb1ELb1ELb0ELb0EEENS1_36VarlenDynamicPersistentTileSchedulerILi128ELi128ELi256ELi128ELb0ELb1ELb1ELb1ELb1ELb1EEEEEEEEEvNT_6ParamsE)
        /*0020*/ 	.word	0x00000004


	//----- nvinfo : EIATTR_FRAME_SIZE
	.align		4
.L_16:
        /*0024*/ 	.byte	0x04, 0x11
        /*0026*/ 	.short	(.L_18 - .L_17)
	.align		4
.L_17:
        /*0028*/ 	.word	index@(_ZN7cutlass13device_kernelIN5flash11enable_sm90INS1_16FlashAttnFwdSm90INS1_25CollectiveMainloopFwdSm90ILi2EN4cute5tupleIJNS5_1CILi1EEES8_S8_EEENS6_IJNS7_ILi128EEESA_SA_EEELi128ENS_6half_tEfNS_4arch4Sm90ELb1ELb0ELb0ELb1ELb0ELb0ELb0ELb1ELb1ELb1ELb0ELb0EEENS1_21CollectiveEpilogueFwdISB_S9_SC_SE_Li256ELb1ELb1ELb0ELb0EEENS1_36VarlenDynamicPersistentTileSchedulerILi128ELi128ELi256ELi128ELb0ELb1ELb1ELb1ELb1ELb1EEEEEEEEEvNT_6ParamsE)
        /*002c*/ 	.word	0x00000000


	//----- nvinfo : EIATTR_REGCOUNT
	.align		4
.L_18:
        /*0030*/ 	.byte	0x04, 0x2f
        /*0032*/ 	.short	(.L_20 - .L_19)
	.align		4
.L_19:
        /*0034*/ 	.word	index@(_ZN7cutlass13device_kernelIN5flash11enable_sm90INS1_16FlashAttnFwdSm90INS1_25CollectiveMainloopFwdSm90ILi2EN4cute5tupleIJNS5_1CILi1EEES8_S8_EEENS6_IJNS7_ILi128EEESA_SA_EEELi128ENS_6half_tEfNS_4arch4Sm90ELb1ELb0ELb0ELb0ELb0ELb0ELb0ELb1ELb1ELb1ELb0ELb0EEENS1_21CollectiveEpilogueFwdISB_S9_SC_SE_Li256ELb0ELb1ELb0ELb0EEENS1_30DynamicPersistentTileSchedulerILi256ELi128ELb0ELb1ELb1EEEEEEEEEvNT_6ParamsE)
        /*0038*/ 	.word	0x00000004


	//----- nvinfo : EIATTR_FRAME_SIZE
	.align		4
.L_20:
        /*003c*/ 	.byte	0x04, 0x11
        /*003e*/ 	.short	(.L_22 - .L_21)
	.align		4
.L_21:
        /*0040*/ 	.word	index@(_ZN7cutlass13device_kernelIN5flash11enable_sm90INS1_16FlashAttnFwdSm90INS1_25CollectiveMainloopFwdSm90ILi2EN4cute5tupleIJNS5_1CILi1EEES8_S8_EEENS6_IJNS7_ILi128EEESA_SA_EEELi128ENS_6half_tEfNS_4arch4Sm90ELb1ELb0ELb0ELb0ELb0ELb0ELb0ELb1ELb1ELb1ELb0ELb0EEENS1_21CollectiveEpilogueFwdISB_S9_SC_SE_Li256ELb0ELb1ELb0ELb0EEENS1_30DynamicPersistentTileSchedulerILi256ELi128ELb0ELb1ELb1EEEEEEEEEvNT_6ParamsE)
        /*0044*/ 	.word	0x00000000


	//----- nvinfo : EIATTR_REGCOUNT
	.align		4
.L_22:
        /*0048*/ 	.byte	0x04, 0x2f
        /*004a*/ 	.short	(.L_24 - .L_23)
	.align		4
.L_23:
        /*004c*/ 	.word	index@(_ZN7cutlass13device_kernelIN5flash11enable_sm90INS1_16FlashAttnFwdSm90INS1_25CollectiveMainloopFwdSm90ILi2EN4cute5tupleIJNS5_1CILi1EEES8_S8_EEENS6_IJNS7_ILi128EEESA_SA_EEELi128ENS_6half_tEfNS_4arch4Sm90ELb0ELb1ELb0ELb1ELb0ELb1ELb0ELb1ELb1ELb1ELb0ELb0EEENS1_21CollectiveEpilogueFwdISB_S9_SC_SE_Li256ELb1ELb1ELb0ELb0EEENS1_36VarlenDynamicPersistentTileSchedulerILi128ELi128ELi256ELi128ELb0ELb1ELb1ELb1ELb0ELb1EEEEEEEEEvNT_6ParamsE)
        /*0050*/ 	.word	0x00000004


	//----- nvinfo : EIATTR_FRAME_SIZE
	.align		4
.L_24:
        /*0054*/ 	.byte	0x04, 0x11
        /*0056*/ 	.short	(.L_26 - .L_25)
	.align		4
.L_25:
        /*0058*/ 	.word	index@(_ZN7cutlass13device_kernelIN5flash11enable_sm90INS1_16FlashAttnFwdSm90INS1_25CollectiveMainloopFwdSm90ILi2EN4cute5tupleIJNS5_1CILi1EEES8_S8_EEENS6_IJNS7_ILi128EEESA_SA_EEELi128ENS_6half_tEfNS_4arch4Sm90ELb0ELb1ELb0ELb1ELb0ELb1ELb0ELb1ELb1ELb1ELb0ELb0EEENS1_21CollectiveEpilogueFwdISB_S9_SC_SE_Li256ELb1ELb1ELb0ELb0EEENS1_36VarlenDynamicPersistentTileSchedulerILi128ELi128ELi256ELi128ELb0ELb1ELb1ELb1ELb0ELb1EEEEEEEEEvNT_6ParamsE)
        /*005c*/ 	.word	0x00000000


	//----- nvinfo : EIATTR_REGCOUNT
	.align		4
.L_26:
        /*0060*/ 	.byte	0x04, 0x2f
        /*0062*/ 	.short	(.L_28 - .L_27)
	.align		4
.L_27:
        /*0064*/ 	.word	index@(_ZN7cutlass13device_kernelIN5flash11enable_sm90INS1_16FlashAttnFwdSm90INS1_25CollectiveMainloopFwdSm90ILi2EN4cute5tupleIJNS5_1CILi1EEES8_S8_EEENS6_IJNS7_ILi128EEESA_SA_EEELi128ENS_6half_tEfNS_4arch4Sm90ELb0ELb1ELb0ELb1ELb0ELb0ELb0ELb1ELb1ELb1ELb0ELb0EEENS1_21CollectiveEpilogueFwdISB_S9_SC_SE_Li256ELb1ELb1ELb0ELb0EEENS1_36VarlenDynamicPersistentTileSchedulerILi128ELi128ELi256ELi128ELb0ELb1ELb1ELb1ELb0ELb1EEEEEEEEEvNT_6ParamsE)
        /*0068*/ 	.word	0x00000004


	//----- nvinfo : EIATTR_FRAME_SIZE
	.align		4
.L_28:
        /*006c*/ 	.byte	0x04, 0x11
        /*006e*/ 	.short	(.L_30 - .L_29)
	.align		4
.L_29:
        /*0070*/ 	.word	index@(_ZN7cutlass13device_kernelIN5flash11enable_sm90INS1_16FlashAttnFwdSm90INS1_25CollectiveMainloopFwdSm90ILi2EN4cute5tupleIJNS5_1CILi1EEES8_S8_EEENS6_IJNS7_ILi128EEESA_SA_EEELi128ENS_6half_tEfNS_4arch4Sm90ELb0ELb1ELb0ELb1ELb0ELb0ELb0ELb1ELb1ELb1ELb0ELb0EEENS1_21CollectiveEpilogueFwdISB_S9_SC_SE_Li256ELb1ELb1ELb0ELb0EEENS1_36VarlenDynamicPersistentTileSchedulerILi128ELi128ELi256ELi128ELb0ELb1ELb1ELb1ELb0ELb1EEEEEEEEEvNT_6ParamsE)
        /*0074*/ 	.word	0x00000000


	//----- nvinfo : EIATTR_REGCOUNT
	.align		4
.L_30:
        /*0078*/ 	.byte	0x04, 0x2f
        /*007a*/ 	.short	(.L_32 - .L_31)
	.align		4
.L_31:
        /*007c*/ 	.word	index@(_ZN7cutlass13device_kernelIN5flash11enable_sm90INS1_16FlashAttnFwdSm90INS1_25CollectiveMainloopFwdSm90ILi2EN4cute5tupleIJNS5_1CILi1EEES8_S8_EEENS6_IJNS7_ILi128EEESA_SA_EEELi128ENS_6half_tEfNS_4arch4Sm90ELb0ELb1ELb0ELb0ELb0ELb0ELb0ELb1ELb1ELb1ELb0ELb0EEENS1_21CollectiveEpilogueFwdISB_S9_SC_SE_Li256ELb0ELb1ELb0ELb0EEENS1_30DynamicPersistentTileSchedulerILi256ELi128ELb0ELb1ELb1EEEEEEEEEvNT_6ParamsE)
        /*0080*/ 	.word	0x00000004


	//----- nvinfo : EIATTR_FRAME_SIZE
	.align		4
.L_32:
        /*0084*/ 	.byte	0x04, 0x11
        /*0086*/ 	.short	(.L_34 - .L_33)
	.align		4
.L_33:
        /*0088*/ 	.word	index@(_ZN7cutlass13device_kernelIN5flash11enable_sm90INS1_16FlashAttnFwdSm90INS1_25CollectiveMainloopFwdSm90ILi2EN4cute5tupleIJNS5_1CILi1EEES8_S8_EEENS6_IJNS7_ILi128EEESA_SA_EEELi128ENS_6half_tEfNS_4arch4Sm90ELb0ELb1ELb0ELb0ELb0ELb0ELb0ELb1ELb1ELb1ELb0ELb0EEENS1_21CollectiveEpilogueFwdISB_S9_SC_SE_Li256ELb0ELb1ELb0ELb0EEENS1_30DynamicPersistentTileSchedulerILi256ELi128ELb0ELb1ELb1EEEEEEEEEvNT_6ParamsE)
        /*008c*/ 	.word	0x00000000


	//----- nvinfo : EIATTR_REGCOUNT
	.align		4
.L_34:
        /*0090*/ 	.byte	0x04, 0x2f
        /*0092*/ 	.short	(.L_36 - .L_35)
	.align		4
.L_35:
        /*0094*/ 	.word	index@(_ZN7cutlass13device_kernelIN5flash11enable_sm90INS1_16FlashAttnFwdSm90INS1_25CollectiveMainloopFwdSm90ILi2EN4cute5tupleIJNS5_1CILi1EEES8_S8_EEENS6_IJNS7_ILi128EEENS7_ILi176EEESA_EEELi128ENS_6half_tEfNS_4arch4Sm90ELb0ELb0ELb0ELb1ELb0ELb1ELb0ELb1ELb1ELb1ELb0ELb0EEENS1_21CollectiveEpilogueFwdINS6_IJSA_SA_SB_EEES9_SD_SF_Li256ELb1ELb1ELb0ELb0EEENS1_36VarlenDynamicPersistentTileSchedulerILi128ELi176ELi256ELi128ELb0ELb1ELb1ELb0ELb1ELb1EEEEEEEEEvNT_6ParamsE)
        /*0098*/ 	.word	0x00000004


	//----- nvinfo : EIATTR_FRAME_SIZE
	.align		4
.L_36:
        /*009c*/ 	.byte	0x04, 0x11
        /*009e*/ 	.short	(.L_38 - .L_37)
	.align		4
.L_37:
        /*00a0*/ 	.word	index@(_ZN7cutlass13device_kernelIN5flash11enable_sm90INS1_16FlashAttnFwdSm90INS1_25CollectiveMainloopFwdSm90ILi2EN4cute5tupleIJNS5_1CILi1EEES8_S8_EEENS6_IJNS7_ILi128EEENS7_ILi176EEESA_EEELi128ENS_6half_tEfNS_4arch4Sm90ELb0ELb0ELb0ELb1ELb0ELb1ELb0ELb1ELb1ELb1ELb0ELb0EEENS1_21CollectiveEpilogueFwdINS6_IJSA_SA_SB_EEES9_SD_SF_Li256ELb1ELb1ELb0ELb0EEENS1_36VarlenDynamicPersistentTileSchedulerILi128ELi176ELi256ELi128ELb0ELb1ELb1ELb0ELb1ELb1EEEEEEEEEvNT_6ParamsE)
        /*00a4*/ 	.word	0x00000000


	//----- nvinfo : EIATTR_REGCOUNT
	.align		4
.L_38:
        /*00a8*/ 	.byte	0x04, 0x2f
        /*00aa*/ 	.short	(.L_40 - .L_39)
	.align		4
.L_39:
        /*00ac*/ 	.word	index@(_ZN7cutlass13device_kernelIN5flash11enable_sm90INS1_16FlashAttnFwdSm90INS1_25CollectiveMainloopFwdSm90ILi2EN4cute5tupleIJNS5_1CILi1EEES8_S8_EEENS6_IJNS7_ILi128EEENS7_ILi176EEESA_EEELi128ENS_6half_tEfNS_4arch4Sm90ELb0ELb0ELb0ELb1ELb0ELb0ELb0ELb1ELb1ELb1ELb0ELb0EEENS1_21CollectiveEpilogueFwdINS6_IJSA_SA_SB_EEES9_SD_SF_Li256ELb1ELb1ELb0ELb0EEENS1_36VarlenDynamicPersistentTileSchedulerILi128ELi176ELi256ELi128ELb0ELb1ELb1ELb0ELb1ELb1EEEEEEEEEvNT_6ParamsE)
        /*00b0*/ 	.word	0x00000004


	//----- nvinfo : EIATTR_FRAME_SIZE
	.align		4
.L_40:
        /*00b4*/ 	.byte	0x04, 0x11
        /*00b6*/ 	.short	(.L_42 - .L_41)
	.align		4
.L_41:
        /*00b8*/ 	.word	index@(_ZN7cutlass13device_kernelIN5flash11enable_sm90INS1_16FlashAttnFwdSm90INS1_25CollectiveMainloopFwdSm90ILi2EN4cute5tupleIJNS5_1CILi1EEES8_S8_EEENS6_IJNS7_ILi128EEENS7_ILi176EEESA_EEELi128ENS_6half_tEfNS_4arch4Sm90ELb0ELb0ELb0ELb1ELb0ELb0ELb0ELb1ELb1ELb1ELb0ELb0EEENS1_21CollectiveEpilogueFwdINS6_IJSA_SA_SB_EEES9_SD_SF_Li256ELb1ELb1ELb0ELb0EEENS1_36VarlenDynamicPersistentTileSchedulerILi128ELi176ELi256ELi128ELb0ELb1ELb1ELb0ELb1ELb1EEEEEEEEEvNT_6ParamsE)
        /*00bc*/ 	.word	0x00000000


	//----- nvinfo : EIATTR_REGCOUNT
	.align		4
.L_42:
        /*00c0*/ 	.byte	0x04, 0x2f
        /*00c2*/ 	.short	(.L_44 - .L_43)
	.align		4
.L_43:
        /*00c4*/ 	.word	index@(_ZN7cutlass13device_kernelIN5flash11enable_sm90INS1_16FlashAttnFwdSm90INS1_25CollectiveMainloopFwdSm90ILi2EN4cute5tupleIJNS5_1CILi2EEENS7_ILi1EEES9_EEENS6_IJNS7_ILi128EEENS7_ILi176EEESB_EEELi128ENS_6half_tEfNS_4arch4Sm90ELb0ELb0ELb0ELb0ELb0ELb0ELb0ELb1ELb1ELb1ELb0ELb0EEENS1_21CollectiveEpilogueFwdINS6_IJSB_SB_SC_EEESA_SE_SG_Li256ELb0ELb1ELb0ELb0EEENS1_29StaticPersistentTileSchedulerILb0EEEEEEEEEvNT_6ParamsE)
        /*00c8*/ 	.word	0x00000004


	//----- nvinfo : EIATTR_FRAME_SIZE
	.align		4
.L_44:
        /*00cc*/ 	.byte	0x04, 0x11
        /*00ce*/ 	.short	(.L_46 - .L_45)
	.align		4
.L_45:
        /*00d0*/ 	.word	index@(_ZN7cutlass13device_kernelIN5flash11enable_sm90INS1_16FlashAttnFwdSm90INS1_25CollectiveMainloopFwdSm90ILi2EN4cute5tupleIJNS5_1CILi2EEENS7_ILi1EEES9_EEENS6_IJNS7_ILi128EEENS7_ILi176EEESB_EEELi128ENS_6half_tEfNS_4arch4Sm90ELb0ELb0ELb0ELb0ELb0ELb0ELb0ELb1ELb1ELb1ELb0ELb0EEENS1_21CollectiveEpilogueFwdINS6_IJSB_SB_SC_EEESA_SE_SG_Li256ELb0ELb1ELb0ELb0EEENS1_29StaticPersistentTileSchedulerILb0EEEEEEEEEvNT_6ParamsE)
        /*00d4*/ 	.word	0x00000000


	//----- nvinfo : EIATTR_REGCOUNT
	.align		4
.L_46:
        /*00d8*/ 	.byte	0x04, 0x2f
        /*00da*/ 	.short	(.L_48 - .L_47)
	.align		4
.L_47:
        /*00dc*/ 	.word	index@(_ZN7cutlass13device_kernelIN5flash11enable_sm90INS1_16FlashAttnFwdSm90INS1_25CollectiveMainloopFwdSm90ILi2EN4cute5tupleIJNS5_1CILi1EEES8_S8_EEENS6_IJNS7_ILi128EEENS7_ILi176EEESA_EEELi128ENS_6half_tEfNS_4arch4Sm90ELb0ELb0ELb0ELb0ELb0ELb0ELb0ELb1ELb1ELb1ELb0ELb0EEENS1_21CollectiveEpilogueFwdINS6_IJSA_SA_SB_EEES9_SD_SF_Li256ELb0ELb1ELb0ELb0EEENS1_29StaticPersistentTileSchedulerILb0EEEEEEEEEvNT_6ParamsE)
        /*00e0*/ 	.word	0x00000004


	//----- nvinfo : EIATTR_FRAME_SIZE
	.align		4
.L_48:
        /*00e4*/ 	.byte	0x04, 0x11
        /*00e6*/ 	.short	(.L_50 - .L_49)
	.align		4
.L_49:
        /*00e8*/ 	.word	index@(_ZN7cutlass13device_kernelIN5flash11enable_sm90INS1_16FlashAttnFwdSm90INS1_25CollectiveMainloopFwdSm90ILi2EN4cute5tupleIJNS5_1CILi1EEES8_S8_EEENS6_IJNS7_ILi128EEENS7_ILi176EEESA_EEELi128ENS_6half_tEfNS_4arch4Sm90ELb0ELb0ELb0ELb0ELb0ELb0ELb0ELb1ELb1ELb1ELb0ELb0EEENS1_21CollectiveEpilogueFwdINS6_IJSA_SA_SB_EEES9_SD_SF_Li256ELb0ELb1ELb0ELb0EEENS1_29StaticPersistentTileSchedulerILb0EEEEEEEEEvNT_6ParamsE)
        /*00ec*/ 	.word	0x00000000


	//----- nvinfo : EIATTR_MIN_STACK_SIZE
	.align		4
.L_50:
        /*00f0*/ 	.byte	0x04, 0x12
        /*00f2*/ 	.short	(.L_52 - .L_51)
	.align		4
.L_51:
        /*00f4*/ 	.word	index@(_ZN7cutlass13device_kernelIN5flash11enable_sm90INS1_16FlashAttnFwdSm90INS1_25CollectiveMainloopFwdSm90ILi2EN4cute5tupleIJNS5_1CILi1EEES8_S8_EEENS6_IJNS7_ILi128EEENS7_ILi176EEESA_EEELi128ENS_6half_tEfNS_4arch4Sm90ELb0ELb0ELb0ELb0ELb0ELb0ELb0ELb1ELb1ELb1ELb0ELb0EEENS1_21CollectiveEpilogueFwdINS6_IJSA_SA_SB_EEES9_SD_SF_Li256ELb0ELb1ELb0ELb0EEENS1_29StaticPersistentTileSchedulerILb0EEEEEEEEEvNT_6ParamsE)
        /*00f8*/ 	.word	0x00000000


	//----- nvinfo : EIATTR_MIN_STACK_SIZE
	.align		4
.L_52:
        /*00fc*/ 	.byte	0x04, 0x12
        /*00fe*/ 	.short	(.L_54 - .L_53)
	.align		4
.L_53:
        /*0100*/ 	.word	index@(_ZN7cutlass13device_kernelIN5flash11enable_sm90INS1_16FlashAttnFwdSm90INS1_25CollectiveMainloopFwdSm90ILi2EN4cute5tupleIJNS5_1CILi2EEENS7_ILi1EEES9_EEENS6_IJNS7_ILi128EEENS7_ILi176EEESB_EEELi128ENS_6half_tEfNS_4arch4Sm90ELb0ELb0ELb0ELb0ELb0ELb0ELb0ELb1ELb1ELb1ELb0ELb0EEENS1_21CollectiveEpilogueFwdINS6_IJSB_SB_SC_EEESA_SE_SG_Li256ELb0ELb1ELb0ELb0EEENS1_29StaticPersistentTileSchedulerILb0EEEEEEEEEvNT_6ParamsE)
        /*0104*/ 	.word	0x00000000


	//----- nvinfo : EIATTR_MIN_STACK_SIZE
	.align		4
.L_54:
        /*0108*/ 	.byte	0x04, 0x12
        /*010a*/ 	.short	(.L_56 - .L_55)
	.align		4
.L_55:
        /*010c*/ 	.word	index@(_ZN7cutlass13device_kernelIN5flash11enable_sm90INS1_16FlashAttnFwdSm90INS1_25CollectiveMainloopFwdSm90ILi2EN4cute5tupleIJNS5_1CILi1EEES8_S8_EEENS6_IJNS7_ILi128EEENS7_ILi176EEESA_EEELi128ENS_6half_tEfNS_4arch4Sm90ELb0ELb0ELb0ELb1ELb0ELb0ELb0ELb1ELb1ELb1ELb0ELb0EEENS1_21CollectiveEpilogueFwdINS6_IJSA_SA_SB_EEES9_SD_SF_Li256ELb1ELb1ELb0ELb0EEENS1_36VarlenDynamicPersistentTileSchedulerILi128ELi176ELi256ELi128ELb0ELb1ELb1ELb0ELb1ELb1EEEEEEEEEvNT_6ParamsE)
        /*0110*/ 	.word	0x00000000


	//----- nvinfo : EIATTR_MIN_STACK_SIZE
	.align		4
.L_56:
        /*0114*/ 	.byte	0x04, 0x12
        /*0116*/ 	.short	(.L_58 - .L_57)
	.align		4
.L_57:
        /*0118*/ 	.word	index@(_ZN7cutlass13device_kernelIN5flash11enable_sm90INS1_16FlashAttnFwdSm90INS1_25CollectiveMainloopFwdSm90ILi2EN4cute5tupleIJNS5_1CILi1EEES8_S8_EEENS6_IJNS7_ILi128EEENS7_ILi176EEESA_EEELi128ENS_6half_tEfNS_4arch4Sm90ELb0ELb0ELb0ELb1ELb0ELb1ELb0ELb1ELb1ELb1ELb0ELb0EEENS1_21CollectiveEpilogueFwdINS6_IJSA_SA_SB_EEES9_SD_SF_Li256ELb1ELb1ELb0ELb0EEENS1_36VarlenDynamicPersistentTileSchedulerILi128ELi176ELi256ELi128ELb0ELb1ELb1ELb0ELb1ELb1EEEEEEEEEvNT_6ParamsE)
        /*011c*/ 	.word	0x00000000


	//----- nvinfo : EIATTR_MIN_STACK_SIZE
	.align		4
.L_58:
        /*0120*/ 	.byte	0x04, 0x12
        /*0122*/ 	.short	(.L_60 - .L_59)
	.align		4
.L_59:
        /*0124*/ 	.word	index@(_ZN7cutlass13device_kernelIN5flash11enable_sm90INS1_16FlashAttnFwdSm90INS1_25CollectiveMainloopFwdSm90ILi2EN4cute5tupleIJNS5_1CILi1EEES8_S8_EEENS6_IJNS7_ILi128EEESA_SA_EEELi128ENS_6half_tEfNS_4arch4Sm90ELb0ELb1ELb0ELb0ELb0ELb0ELb0ELb1ELb1ELb1ELb0ELb0EEENS1_21CollectiveEpilogueFwdISB_S9_SC_SE_Li256ELb0ELb1ELb0ELb0EEENS1_30DynamicPersistentTileSchedulerILi256ELi128ELb0ELb1ELb1EEEEEEEEEvNT_6ParamsE)
        /*0128*/ 	.word	0x00000000


	//----- nvinfo : EIATTR_MIN_STACK_SIZE
	.align		4
.L_60:
        /*012c*/ 	.byte	0x04, 0x12
        /*012e*/ 	.short	(.L_62 - .L_61)
	.align		4
.L_61:
        /*0130*/ 	.word	index@(_ZN7cutlass13device_kernelIN5flash11enable_sm90INS1_16FlashAttnFwdSm90INS1_25CollectiveMainloopFwdSm90ILi2EN4cute5tupleIJNS5_1CILi1EEES8_S8_EEENS6_IJNS7_ILi128EEESA_SA_EEELi128ENS_6half_tEfNS_4arch4Sm90ELb0ELb1ELb0ELb1ELb0ELb0ELb0ELb1ELb1ELb1ELb0ELb0EEENS1_21CollectiveEpilogueFwdISB_S9_SC_SE_Li256ELb1ELb1ELb0ELb0EEENS1_36VarlenDynamicPersistentTileSchedulerILi128ELi128ELi256ELi128ELb0ELb1ELb1ELb1ELb0ELb1EEEEEEEEEvNT_6ParamsE)
        /*0134*/ 	.word	0x00000000


	//----- nvinfo : EIATTR_MIN_STACK_SIZE
	.align		4
.L_62:
        /*0138*/ 	.byte	0x04, 0x12
        /*013a*/ 	.short	(.L_64 - .L_63)
	.align		4
.L_63:
        /*013c*/ 	.word	index@(_ZN7cutlass13device_kernelIN5flash11enable_sm90INS1_16FlashAttnFwdSm90INS1_25CollectiveMainloopFwdSm90ILi2EN4cute5tupleIJNS5_1CILi1EEES8_S8_EEENS6_IJNS7_ILi128EEESA_SA_EEELi128ENS_6half_tEfNS_4arch4Sm90ELb0ELb1ELb0ELb1ELb0ELb1ELb0ELb1ELb1ELb1ELb0ELb0EEENS1_21CollectiveEpilogueFwdISB_S9_SC_SE_Li256ELb1ELb1ELb0ELb0EEENS1_36VarlenDynamicPersistentTileSchedulerILi128ELi128ELi256ELi128ELb0ELb1ELb1ELb1ELb0ELb1EEEEEEEEEvNT_6ParamsE)
        /*0140*/ 	.word	0x00000000


	//----- nvinfo : EIATTR_MIN_STACK_SIZE
	.align		4
.L_64:
        /*0144*/ 	.byte	0x04, 0x12
        /*0146*/ 	.short	(.L_66 - .L_65)
	.align		4
.L_65:
        /*0148*/ 	.word	index@(_ZN7cutlass13device_kernelIN5flash11enable_sm90INS1_16FlashAttnFwdSm90INS1_25CollectiveMainloopFwdSm90ILi2EN4cute5tupleIJNS5_1CILi1EEES8_S8_EEENS6_IJNS7_ILi128EEESA_SA_EEELi128ENS_6half_tEfNS_4arch4Sm90ELb1ELb0ELb0ELb0ELb0ELb0ELb0ELb1ELb1ELb1ELb0ELb0EEENS1_21CollectiveEpilogueFwdISB_S9_SC_SE_Li256ELb0ELb1ELb0ELb0EEENS1_30DynamicPersistentTileSchedulerILi256ELi128ELb0ELb1ELb1EEEEEEEEEvNT_6ParamsE)
        /*014c*/ 	.word	0x00000000


	//----- nvinfo : EIATTR_MIN_STACK_SIZE
	.align		4
.L_66:
        /*0150*/ 	.byte	0x04, 0x12
        /*0152*/ 	.short	(.L_68 - .L_67)
	.align		4
.L_67:
        /*0154*/ 	.word	index@(_ZN7cutlass13device_kernelIN5flash11enable_sm90INS1_16FlashAttnFwdSm90INS1_25CollectiveMainloopFwdSm90ILi2EN4cute5tupleIJNS5_1CILi1EEES8_S8_EEENS6_IJNS7_ILi128EEESA_SA_EEELi128ENS_6half_tEfNS_4arch4Sm90ELb1ELb0ELb0ELb1ELb0ELb0ELb0ELb1ELb1ELb1ELb0ELb0EEENS1_21CollectiveEpilogueFwdISB_S9_SC_SE_Li256ELb1ELb1ELb0ELb0EEENS1_36VarlenDynamicPersistentTileSchedulerILi128ELi128ELi256ELi128ELb0ELb1ELb1ELb1ELb1ELb1EEEEEEEEEvNT_6ParamsE)
        /*0158*/ 	.word	0x00000000


	//----- nvinfo : EIATTR_MIN_STACK_SIZE
	.align		4
.L_68:
        /*015c*/ 	.byte	0x04, 0x12
        /*015e*/ 	.short	(.L_70 - .L_69)
	.align		4
.L_69:
        /*0160*/ 	.word	index@(_ZN7cutlass13device_kernelIN5flash11enable_sm90INS1_16FlashAttnFwdSm90INS1_25CollectiveMainloopFwdSm90ILi2EN4cute5tupleIJNS5_1CILi1EEES8_S8_EEENS6_IJNS7_ILi128EEESA_SA_EEELi128ENS_6half_tEfNS_4arch4Sm90ELb1ELb0ELb0ELb1ELb0ELb1ELb0ELb1ELb1ELb1ELb0ELb0EEENS1_21CollectiveEpilogueFwdISB_S9_SC_SE_Li256ELb1ELb1ELb0ELb0EEENS1_36VarlenDynamicPersistentTileSchedulerILi128ELi128ELi256ELi128ELb0ELb1ELb1ELb1ELb1ELb1EEEEEEEEEvNT_6ParamsE)
        /*0164*/ 	.word	0x00000000
.L_70:


//--------------------- .nv.compat                --------------------------
	.section	.nv.compat,"",@"SHT_CUDA_COMPAT_INFO"
	.align	4
        /*0000*/ 	.byte	0x02, 0x09, 0x01, 0x00, 0x02, 0x02, 0x01, 0x00, 0x02, 0x05, 0x05, 0x00, 0x03, 0x07, 0x01, 0x01
        /*0010*/ 	.byte	0x02, 0x03, 0x00, 0x00, 0x02, 0x06, 0x01, 0x00, 0x04, 0x0b, 0x08, 0x00, 0x09, 0x00, 0x00, 0x00
        /*0020*/ 	.byte	0x00, 0x00, 0x00, 0x00


//--------------------- .nv.info._ZN7cutlass13device_kernelIN5flash11enable_sm90INS1_16FlashAttnFwdSm90INS1_25CollectiveMainloopFwdSm90ILi2EN4cute5tupleIJNS5_1CILi1EEES8_S8_EEENS6_IJNS7_ILi128EEENS7_ILi176EEESA_EEELi128ENS_6half_tEfNS_4arch4Sm90ELb0ELb0ELb0ELb0ELb0ELb0ELb0ELb1ELb1ELb1ELb0ELb0EEENS1_21CollectiveEpilogueFwdINS6_IJSA_SA_SB_EEES9_SD_SF_Li256ELb0ELb1ELb0ELb0EEENS1_29StaticPersistentTileSchedulerILb0EEEEEEEEEvNT_6ParamsE --------------------------
	.section	.nv.info._ZN7cutlass13device_kernelIN5flash11enable_sm90INS1_16FlashAttnFwdSm90INS1_25CollectiveMainloopFwdSm90ILi2EN4cute5tupleIJNS5_1CILi1EEES8_S8_EEENS6_IJNS7_ILi128EEENS7_ILi176EEESA_EEELi128ENS_6half_tEfNS_4arch4Sm90ELb0ELb0ELb0ELb0ELb0ELb0ELb0ELb1ELb1ELb1ELb0ELb0EEENS1_21CollectiveEpilogueFwdINS6_IJSA_SA_SB_EEES9_SD_SF_Li256ELb0ELb1ELb0ELb0EEENS1_29StaticPersistentTileSchedulerILb0EEEEEEEEEvNT_6ParamsE,"",@"SHT_CUDA_INFO"
	.sectionflags	@""
	.align	4


	//----- nvinfo : EIATTR_CUDA_API_VERSION
	.align		4
        /*0000*/ 	.byte	0x04, 0x37
        /*0002*/ 	.short	(.L_72 - .L_71)
.L_71:
        /*0004*/ 	.word	0x00000082


	//----- nvinfo : EIATTR_KPARAM_INFO
	.align		4
.L_72:
        /*0008*/ 	.byte	0x04, 0x17
        /*000a*/ 	.short	(.L_74 - .L_73)
.L_73:
        /*000c*/ 	.word	0x00000000
        /*0010*/ 	.short	0x0000
        /*0012*/ 	.short	0x0000
        /*0014*/ 	.byte	0x00, 0xf0, 0x01, 0x28


	//----- nvinfo : EIATTR_SPARSE_MMA_MASK
	.align		4
.L_74:
        /*0018*/ 	.byte	0x03, 0x50
        /*001a*/ 	.short	0x0000


	//----- nvinfo : EIATTR_MAXREG_COUNT
	.align		4
        /*001c*/ 	.byte	0x03, 0x1b
        /*001e*/ 	.short	0x00a8


	//----- nvinfo : EIATTR_MERCURY_ISA_VERSION
	.align		4
        /*0020*/ 	.byte	0x03, 0x5f
        /*0022*/ 	.short	0x0101


	//----- nvinfo : EIATTR_VRC_CTA_INIT_COUNT
	.align		4
        /*0024*/ 	.byte	0x02, 0x4a
	.zero		1
	.zero		1


	//----- nvinfo : EIATTR_EXIT_INSTR_OFFSETS
	.align		4
        /*0028*/ 	.byte	0x04, 0x1c
        /*002a*/ 	.short	(.L_76 - .L_75)


	//   ....[0]....
.L_75:
        /*002c*/ 	.word	0x00000010


	//----- nvinfo : EIATTR_MAX_THREADS
	.align		4
.L_76:
        /*0030*/ 	.byte	0x04, 0x05
        /*0032*/ 	.short	(.L_78 - .L_77)
.L_77:
        /*0034*/ 	.word	0x00000180
        /*0038*/ 	.word	0x00000001
        /*003c*/ 	.word	0x00000001


	//----- nvinfo : EIATTR_CBANK_PARAM_SIZE
	.align		4
.L_78:
        /*0040*/ 	.byte	0x03, 0x19
        /*0042*/ 	.short	0x0a00


	//----- nvinfo : EIATTR_PARAM_CBANK
	.align		4
        /*0044*/ 	.byte	0x04, 0x0a
        /*0046*/ 	.short	(.L_80 - .L_79)
	.align		4
.L_79:
        /*0048*/ 	.word	index@(.nv.constant0._ZN7cutlass13device_kernelIN5flash11enable_sm90INS1_16FlashAttnFwdSm90INS1_25CollectiveMainloopFwdSm90ILi2EN4cute5tupleIJNS5_1CILi1EEES8_S8_EEENS6_IJNS7_ILi128EEENS7_ILi176EEESA_EEELi128ENS_6half_tEfNS_4arch4Sm90ELb0ELb0ELb0ELb0ELb0ELb0ELb0ELb1ELb1ELb1ELb0ELb0EEENS1_21CollectiveEpilogueFwdINS6_IJSA_SA_SB_EEES9_SD_SF_Li256ELb0ELb1ELb0ELb0EEENS1_29StaticPersistentTileSchedulerILb0EEEEEEEEEvNT_6ParamsE)
        /*004c*/ 	.short	0x0380
        /*004e*/ 	.short	0x0a00


	//----- nvinfo : EIATTR_SW_WAR
	.align		4
.L_80:
        /*0050*/ 	.byte	0x04, 0x36
        /*0052*/ 	.short	(.L_82 - .L_81)
.L_81:
        /*0054*/ 	.word	0x00000008
.L_82:


//--------------------- .nv.info._ZN7cutlass13device_kernelIN5flash11enable_sm90INS1_16FlashAttnFwdSm90INS1_25CollectiveMainloopFwdSm90ILi2EN4cute5tupleIJNS5_1CILi2EEENS7_ILi1EEES9_EEENS6_IJNS7_ILi128EEENS7_ILi176EEESB_EEELi128ENS_6half_tEfNS_4arch4Sm90ELb0ELb0ELb0ELb0ELb0ELb0ELb0ELb1ELb1ELb1ELb0ELb0EEENS1_21CollectiveEpilogueFwdINS6_IJSB_SB_SC_EEESA_SE_SG_Li256ELb0ELb1ELb0ELb0EEENS1_29StaticPersistentTileSchedulerILb0EEEEEEEEEvNT_6ParamsE --------------------------
	.section	.nv.info._ZN7cutlass13device_kernelIN5flash11enable_sm90INS1_16FlashAttnFwdSm90INS1_25CollectiveMainloopFwdSm90ILi2EN4cute5tupleIJNS5_1CILi2EEENS7_ILi1EEES9_EEENS6_IJNS7_ILi128EEENS7_ILi176EEESB_EEELi128ENS_6half_tEfNS_4arch4Sm90ELb0ELb0ELb0ELb0ELb0ELb0ELb0ELb1ELb1ELb1ELb0ELb0EEENS1_21CollectiveEpilogueFwdINS6_IJSB_SB_SC_EEESA_SE_SG_Li256ELb0ELb1ELb0ELb0EEENS1_29StaticPersistentTileSchedulerILb0EEEEEEEEEvNT_6ParamsE,"",@"SHT_CUDA_INFO"
	.sectionflags	@""
	.align	4


	//----- nvinfo : EIATTR_CUDA_API_VERSION
	.align		4
        /*0000*/ 	.byte	0x04, 0x37
        /*0002*/ 	.short	(.L_84 - .L_83)
.L_83:
        /*0004*/ 	.word	0x00000082


	//----- nvinfo : EIATTR_KPARAM_INFO
	.align		4
.L_84:
        /*0008*/ 	.byte	0x04, 0x17
        /*000a*/ 	.short	(.L_86 - .L_85)
.L_85:
        /*000c*/ 	.word	0x00000000
        /*0010*/ 	.short	0x0000
        /*0012*/ 	.short	0x0000
        /*0014*/ 	.byte	0x00, 0xf0, 0x01, 0x28


	//----- nvinfo : EIATTR_SPARSE_MMA_MASK
	.align		4
.L_86:
        /*0018*/ 	.byte	0x03, 0x50
        /*001a*/ 	.short	0x0000


	//----- nvinfo : EIATTR_MAXREG_COUNT
	.align		4
        /*001c*/ 	.byte	0x03, 0x1b
        /*001e*/ 	.short	0x00a8


	//----- nvinfo : EIATTR_MERCURY_ISA_VERSION
	.align		4
        /*0020*/ 	.byte	0x03, 0x5f
        /*0022*/ 	.short	0x0101


	//----- nvinfo : EIATTR_VRC_CTA_INIT_COUNT
	.align		4
        /*0024*/ 	.byte	0x02, 0x4a
	.zero		1
	.zero		1


	//----- nvinfo : EIATTR_EXIT_INSTR_OFFSETS
	.align		4
        /*0028*/ 	.byte	0x04, 0x1c
        /*002a*/ 	.short	(.L_88 - .L_87)


	//   ....[0]....
.L_87:
        /*002c*/ 	.word	0x00000010


	//----- nvinfo : EIATTR_MAX_THREADS
	.align		4
.L_88:
        /*0030*/ 	.byte	0x04, 0x05
        /*0032*/ 	.short	(.L_90 - .L_89)
.L_89:
        /*0034*/ 	.word	0x00000180
        /*0038*/ 	.word	0x00000001
        /*003c*/ 	.word	0x00000001


	//----- nvinfo : EIATTR_CBANK_PARAM_SIZE
	.align		4
.L_90:
        /*0040*/ 	.byte	0x03, 0x19
        /*0042*/ 	.short	0x0a00


	//----- nvinfo : EIATTR_PARAM_CBANK
	.align		4
        /*0044*/ 	.byte	0x04, 0x0a
        /*0046*/ 	.short	(.L_92 - .L_91)
	.align		4
.L_91:
        /*0048*/ 	.word	index@(.nv.constant0._ZN7cutlass13device_kernelIN5flash11enable_sm90INS1_16FlashAttnFwdSm90INS1_25CollectiveMainloopFwdSm90ILi2EN4cute5tupleIJNS5_1CILi2EEENS7_ILi1EEES9_EEENS6_IJNS7_ILi128EEENS7_ILi176EEESB_EEELi128ENS_6half_tEfNS_4arch4Sm90ELb0ELb0ELb0ELb0ELb0ELb0ELb0ELb1ELb1ELb1ELb0ELb0EEENS1_21CollectiveEpilogueFwdINS6_IJSB_SB_SC_EEESA_SE_SG_Li256ELb0ELb1ELb0ELb0EEENS1_29StaticPersistentTileSchedulerILb0EEEEEEEEEvNT_6ParamsE)
        /*004c*/ 	.short	0x0380
        /*004e*/ 	.short	0x0a00


	//----- nvinfo : EIATTR_SW_WAR
	.align		4
.L_92:
        /*0050*/ 	.byte	0x04, 0x36
        /*0052*/ 	.short	(.L_94 - .L_93)
.L_93:
        /*0054*/ 	.word	0x00000008
.L_94:


//--------------------- .nv.info._ZN7cutlass13device_kernelIN5flash11enable_sm90INS1_16FlashAttnFwdSm90INS1_25CollectiveMainloopFwdSm90ILi2EN4cute5tupleIJNS5_1CILi1EEES8_S8_EEENS6_IJNS7_ILi128EEENS7_ILi176EEESA_EEELi128ENS_6half_tEfNS_4arch4Sm90ELb0ELb0ELb0ELb1ELb0ELb0ELb0ELb1ELb1ELb1ELb0ELb0EEENS1_21CollectiveEpilogueFwdINS6_IJSA_SA_SB_EEES9_SD_SF_Li256ELb1ELb1ELb0ELb0EEENS1_36VarlenDynamicPersistentTileSchedulerILi128ELi176ELi256ELi128ELb0ELb1ELb1ELb0ELb1ELb1EEEEEEEEEvNT_6ParamsE --------------------------
	.section	.nv.info._ZN7cutlass13device_kernelIN5flash11enable_sm90INS1_16FlashAttnFwdSm90INS1_25CollectiveMainloopFwdSm90ILi2EN4cute5tupleIJNS5_1CILi1EEES8_S8_EEENS6_IJNS7_ILi128EEENS7_ILi176EEESA_EEELi128ENS_6half_tEfNS_4arch4Sm90ELb0ELb0ELb0ELb1ELb0ELb0ELb0ELb1ELb1ELb1ELb0ELb0EEENS1_21CollectiveEpilogueFwdINS6_IJSA_SA_SB_EEES9_SD_SF_Li256ELb1ELb1ELb0ELb0EEENS1_36VarlenDynamicPersistentTileSchedulerILi128ELi176ELi256ELi128ELb0ELb1ELb1ELb0ELb1ELb1EEEEEEEEEvNT_6ParamsE,"",@"SHT_CUDA_INFO"
	.sectionflags	@""
	.align	4


	//----- nvinfo : EIATTR_CUDA_API_VERSION
	.align		4
        /*0000*/ 	.byte	0x04, 0x37
        /*0002*/ 	.short	(.L_96 - .L_95)
.L_95:
        /*0004*/ 	.word	0x00000082


	//----- nvinfo : EIATTR_KPARAM_INFO
	.align		4
.L_96:
        /*0008*/ 	.byte	0x04, 0x17
        /*000a*/ 	.short	(.L_98 - .L_97)
.L_97:
        /*000c*/ 	.word	0x00000000
        /*0010*/ 	.short	0x0000
        /*0012*/ 	.short	0x0000
        /*0014*/ 	.byte	0x00, 0xf0, 0x01, 0x2a


	//----- nvinfo : EIATTR_SPARSE_MMA_MASK
	.align		4
.L_98:
        /*0018*/ 	.byte	0x03, 0x50
        /*001a*/ 	.short	0x0000


	//----- nvinfo : EIATTR_MAXREG_COUNT
	.align		4
        /*001c*/ 	.byte	0x03, 0x1b
        /*001e*/ 	.short	0x00a8


	//----- nvinfo : EIATTR_MERCURY_ISA_VERSION
	.align		4
        /*0020*/ 	.byte	0x03, 0x5f
        /*0022*/ 	.short	0x0101


	//----- nvinfo : EIATTR_VRC_CTA_INIT_COUNT
	.align		4
        /*0024*/ 	.byte	0x02, 0x4a
	.zero		1
	.zero		1


	//----- nvinfo : EIATTR_EXIT_INSTR_OFFSETS
	.align		4
        /*0028*/ 	.byte	0x04, 0x1c
        /*002a*/ 	.short	(.L_100 - .L_99)


	//   ....[0]....
.L_99:
        /*002c*/ 	.word	0x00000010


	//----- nvinfo : EIATTR_MAX_THREADS
	.align		4
.L_100:
        /*0030*/ 	.byte	0x04, 0x05
        /*0032*/ 	.short	(.L_102 - .L_101)
.L_101:
        /*0034*/ 	.word	0x00000180
        /*0038*/ 	.word	0x00000001
        /*003c*/ 	.word	0x00000001


	//----- nvinfo : EIATTR_CBANK_PARAM_SIZE
	.align		4
.L_102:
        /*0040*/ 	.byte	0x03, 0x19
        /*0042*/ 	.short	0x0a80


	//----- nvinfo : EIATTR_PARAM_CBANK
	.align		4
        /*0044*/ 	.byte	0x04, 0x0a
        /*0046*/ 	.short	(.L_104 - .L_103)
	.align		4
.L_103:
        /*0048*/ 	.word	index@(.nv.constant0._ZN7cutlass13device_kernelIN5flash11enable_sm90INS1_16FlashAttnFwdSm90INS1_25CollectiveMainloopFwdSm90ILi2EN4cute5tupleIJNS5_1CILi1EEES8_S8_EEENS6_IJNS7_ILi128EEENS7_ILi176EEESA_EEELi128ENS_6half_tEfNS_4arch4Sm90ELb0ELb0ELb0ELb1ELb0ELb0ELb0ELb1ELb1ELb1ELb0ELb0EEENS1_21CollectiveEpilogueFwdINS6_IJSA_SA_SB_EEES9_SD_SF_Li256ELb1ELb1ELb0ELb0EEENS1_36VarlenDynamicPersistentTileSchedulerILi128ELi176ELi256ELi128ELb0ELb1ELb1ELb0ELb1ELb1EEEEEEEEEvNT_6ParamsE)
        /*004c*/ 	.short	0x0380
        /*004e*/ 	.short	0x0a80


	//----- nvinfo : EIATTR_SW_WAR
	.align		4
.L_104:
        /*0050*/ 	.byte	0x04, 0x36
        /*0052*/ 	.short	(.L_106 - .L_105)
.L_105:
        /*0054*/ 	.word	0x00000008
.L_106:


//--------------------- .nv.info._ZN7cutlass13device_kernelIN5flash11enable_sm90INS1_16FlashAttnFwdSm90INS1_25CollectiveMainloopFwdSm90ILi2EN4cute5tupleIJNS5_1CILi1EEES8_S8_EEENS6_IJNS7_ILi128EEENS7_ILi176EEESA_EEELi128ENS_6half_tEfNS_4arch4Sm90ELb0ELb0ELb0ELb1ELb0ELb1ELb0ELb1ELb1ELb1ELb0ELb0EEENS1_21CollectiveEpilogueFwdINS6_IJSA_SA_SB_EEES9_SD_SF_Li256ELb1ELb1ELb0ELb0EEENS1_36VarlenDynamicPersistentTileSchedulerILi128ELi176ELi256ELi128ELb0ELb1ELb1ELb0ELb1ELb1EEEEEEEEEvNT_6ParamsE --------------------------
	.section	.nv.info._ZN7cutlass13device_kernelIN5flash11enable_sm90INS1_16FlashAttnFwdSm90INS1_25CollectiveMainloopFwdSm90ILi2EN4cute5tupleIJNS5_1CILi1EEES8_S8_EEENS6_IJNS7_ILi128EEENS7_ILi176EEESA_EEELi128ENS_6half_tEfNS_4arch4Sm90ELb0ELb0ELb0ELb1ELb0ELb1ELb0ELb1ELb1ELb1ELb0ELb0EEENS1_21CollectiveEpilogueFwdINS6_IJSA_SA_SB_EEES9_SD_SF_Li256ELb1ELb1ELb0ELb0EEENS1_36VarlenDynamicPersistentTileSchedulerILi128ELi176ELi256ELi128ELb0ELb1ELb1ELb0ELb1ELb1EEEEEEEEEvNT_6ParamsE,"",@"SHT_CUDA_INFO"
	.sectionflags	@""
	.align	4


	//----- nvinfo : EIATTR_CUDA_API_VERSION
	.align		4
        /*0000*/ 	.byte	0x04, 0x37
        /*0002*/ 	.short	(.L_108 - .L_107)
.L_107:
        /*0004*/ 	.word	0x00000082


	//----- nvinfo : EIATTR_KPARAM_INFO
	.align		4
.L_108:
        /*0008*/ 	.byte	0x04, 0x17
        /*000a*/ 	.short	(.L_110 - .L_109)
.L_109:
        /*000c*/ 	.word	0x00000000
        /*0010*/ 	.short	0x0000
        /*0012*/ 	.short	0x0000
        /*0014*/ 	.byte	0x00, 0xf0, 0x01, 0x2a


	//----- nvinfo : EIATTR_SPARSE_MMA_MASK
	.align		4
.L_110:
        /*0018*/ 	.byte	0x03, 0x50
        /*001a*/ 	.short	0x0000


	//----- nvinfo : EIATTR_MAXREG_COUNT
	.align		4
        /*001c*/ 	.byte	0x03, 0x1b
        /*001e*/ 	.short	0x00a8


	//----- nvinfo : EIATTR_MERCURY_ISA_VERSION
	.align		4
        /*0020*/ 	.byte	0x03, 0x5f
        /*0022*/ 	.short	0x0101


	//----- nvinfo : EIATTR_VRC_CTA_INIT_COUNT
	.align		4
        /*0024*/ 	.byte	0x02, 0x4a
	.zero		1
	.zero		1


	//----- nvinfo : EIATTR_EXIT_INSTR_OFFSETS
	.align		4
        /*0028*/ 	.byte	0x04, 0x1c
        /*002a*/ 	.short	(.L_112 - .L_111)


	//   ....[0]....
.L_111:
        /*002c*/ 	.word	0x00000010


	//----- nvinfo : EIATTR_MAX_THREADS
	.align		4
.L_112:
        /*0030*/ 	.byte	0x04, 0x05
        /*0032*/ 	.short	(.L_114 - .L_113)
.L_113:
        /*0034*/ 	.word	0x00000180
        /*0038*/ 	.word	0x00000001
        /*003c*/ 	.word	0x00000001


	//----- nvinfo : EIATTR_CBANK_PARAM_SIZE
	.align		4
.L_114:
        /*0040*/ 	.byte	0x03, 0x19
        /*0042*/ 	.short	0x0a80


	//----- nvinfo : EIATTR_PARAM_CBANK
	.align		4
        /*0044*/ 	.byte	0x04, 0x0a
        /*0046*/ 	.short	(.L_116 - .L_115)
	.align		4
.L_115:
        /*0048*/ 	.word	index@(.nv.constant0._ZN7cutlass13device_kernelIN5flash11enable_sm90INS1_16FlashAttnFwdSm90INS1_25CollectiveMainloopFwdSm90ILi2EN4cute5tupleIJNS5_1CILi1EEES8_S8_EEENS6_IJNS7_ILi128EEENS7_ILi176EEESA_EEELi128ENS_6half_tEfNS_4arch4Sm90ELb0ELb0ELb0ELb1ELb0ELb1ELb0ELb1ELb1ELb1ELb0ELb0EEENS1_21CollectiveEpilogueFwdINS6_IJSA_SA_SB_EEES9_SD_SF_Li256ELb1ELb1ELb0ELb0EEENS1_36VarlenDynamicPersistentTileSchedulerILi128ELi176ELi256ELi128ELb0ELb1ELb1ELb0ELb1ELb1EEEEEEEEEvNT_6ParamsE)
        /*004c*/ 	.short	0x0380
        /*004e*/ 	.short	0x0a80


	//----- nvinfo : EIATTR_SW_WAR
	.align		4
.L_116:
        /*0050*/ 	.byte	0x04, 0x36
        /*0052*/ 	.short	(.L_118 - .L_117)
.L_117:
        /*0054*/ 	.word	0x00000008
.L_118:


//--------------------- .nv.info._ZN7cutlass13device_kernelIN5flash11enable_sm90INS1_16FlashAttnFwdSm90INS1_25CollectiveMainloopFwdSm90ILi2EN4cute5tupleIJNS5_1CILi1EEES8_S8_EEENS6_IJNS7_ILi128EEESA_SA_EEELi128ENS_6half_tEfNS_4arch4Sm90ELb0ELb1ELb0ELb0ELb0ELb0ELb0ELb1ELb1ELb1ELb0ELb0EEENS1_21CollectiveEpilogueFwdISB_S9_SC_SE_Li256ELb0ELb1ELb0ELb0EEENS1_30DynamicPersistentTileSchedulerILi256ELi128ELb0ELb1ELb1EEEEEEEEEvNT_6ParamsE --------------------------
	.section	.nv.info._ZN7cutlass13device_kernelIN5flash11enable_sm90INS1_16FlashAttnFwdSm90INS1_25CollectiveMainloopFwdSm90ILi2EN4cute5tupleIJNS5_1CILi1EEES8_S8_EEENS6_IJNS7_ILi128EEESA_SA_EEELi128ENS_6half_tEfNS_4arch4Sm90ELb0ELb1ELb0ELb0ELb0ELb0ELb0ELb1ELb1ELb1ELb0ELb0EEENS1_21CollectiveEpilogueFwdISB_S9_SC_SE_Li256ELb0ELb1ELb0ELb0EEENS1_30DynamicPersistentTileSchedulerILi256ELi128ELb0ELb1ELb1EEEEEEEEEvNT_6ParamsE,"",@"SHT_CUDA_INFO"
	.sectionflags	@""
	.align	4


	//----- nvinfo : EIATTR_CUDA_API_VERSION
	.align		4
        /*0000*/ 	.byte	0x04, 0x37
        /*0002*/ 	.short	(.L_120 - .L_119)
.L_119:
        /*0004*/ 	.word	0x00000082


	//----- nvinfo : EIATTR_KPARAM_INFO
	.align		4
.L_120:
        /*0008*/ 	.byte	0x04, 0x17
        /*000a*/ 	.short	(.L_122 - .L_121)
.L_121:
        /*000c*/ 	.word	0x00000000
        /*0010*/ 	.short	0x0000
        /*0012*/ 	.short	0x0000
        /*0014*/ 	.byte	0x00, 0xf0, 0x01, 0x2a


	//----- nvinfo : EIATTR_SPARSE_MMA_MASK
	.align		4
.L_122:
        /*0018*/ 	.byte	0x03, 0x50
        /*001a*/ 	.short	0x0000


	//----- nvinfo : EIATTR_MAXREG_COUNT
	.align		4
        /*001c*/ 	.byte	0x03, 0x1b
        /*001e*/ 	.short	0x00a8


	//----- nvinfo : EIATTR_MERCURY_ISA_VERSION
	.align		4
        /*0020*/ 	.byte	0x03, 0x5f
        /*0022*/ 	.short	0x0101


	//----- nvinfo : EIATTR_VRC_CTA_INIT_COUNT
	.align		4
        /*0024*/ 	.byte	0x02, 0x4a
	.zero		1
	.zero		1


	//----- nvinfo : EIATTR_EXIT_INSTR_OFFSETS
	.align		4
        /*0028*/ 	.byte	0x04, 0x1c
        /*002a*/ 	.short	(.L_124 - .L_123)


	//   ....[0]....
.L_123:
        /*002c*/ 	.word	0x00000010


	//----- nvinfo : EIATTR_MAX_THREADS
	.align		4
.L_124:
        /*0030*/ 	.byte	0x04, 0x05
        /*0032*/ 	.short	(.L_126 - .L_125)
.L_125:
        /*0034*/ 	.word	0x00000180
        /*0038*/ 	.word	0x00000001
        /*003c*/ 	.word	0x00000001


	//----- nvinfo : EIATTR_CBANK_PARAM_SIZE
	.align		4
.L_126:
        /*0040*/ 	.byte	0x03, 0x19
        /*0042*/ 	.short	0x0a80


	//----- nvinfo : EIATTR_PARAM_CBANK
	.align		4
        /*0044*/ 	.byte	0x04, 0x0a
        /*0046*/ 	.short	(.L_128 - .L_127)
	.align		4
.L_127:
        /*0048*/ 	.word	index@(.nv.constant0._ZN7cutlass13device_kernelIN5flash11enable_sm90INS1_16FlashAttnFwdSm90INS1_25CollectiveMainloopFwdSm90ILi2EN4cute5tupleIJNS5_1CILi1EEES8_S8_EEENS6_IJNS7_ILi128EEESA_SA_EEELi128ENS_6half_tEfNS_4arch4Sm90ELb0ELb1ELb0ELb0ELb0ELb0ELb0ELb1ELb1ELb1ELb0ELb0EEENS1_21CollectiveEpilogueFwdISB_S9_SC_SE_Li256ELb0ELb1ELb0ELb0EEENS1_30DynamicPersistentTileSchedulerILi256ELi128ELb0ELb1ELb1EEEEEEEEEvNT_6ParamsE)
        /*004c*/ 	.short	0x0380
        /*004e*/ 	.short	0x0a80


	//----- nvinfo : EIATTR_SW_WAR
	.align		4
.L_128:
        /*0050*/ 	.byte	0x04, 0x36
        /*0052*/ 	.short	(.L_130 - .L_129)
.L_129:
        /*0054*/ 	.word	0x00000008
.L_130:


//--------------------- .nv.info._ZN7cutlass13device_kernelIN5flash11enable_sm90INS1_16FlashAttnFwdSm90INS1_25CollectiveMainloopFwdSm90ILi2EN4cute5tupleIJNS5_1CILi1EEES8_S8_EEENS6_IJNS7_ILi128EEESA_SA_EEELi128ENS_6half_tEfNS_4arch4Sm90ELb0ELb1ELb0ELb1ELb0ELb0ELb0ELb1ELb1ELb1ELb0ELb0EEENS1_21CollectiveEpilogueFwdISB_S9_SC_SE_Li256ELb1ELb1ELb0ELb0EEENS1_36VarlenDynamicPersistentTileSchedulerILi128ELi128ELi256ELi128ELb0ELb1ELb1ELb1ELb0ELb1EEEEEEEEEvNT_6ParamsE --------------------------
	.section	.nv.info._ZN7cutlass13device_kernelIN5flash11enable_sm90INS1_16FlashAttnFwdSm90INS1_25CollectiveMainloopFwdSm90ILi2EN4cute5tupleIJNS5_1CILi1EEES8_S8_EEENS6_IJNS7_ILi128EEESA_SA_EEELi128ENS_6half_tEfNS_4arch4Sm90ELb0ELb1ELb0ELb1ELb0ELb0ELb0ELb1ELb1ELb1ELb0ELb0EEENS1_21CollectiveEpilogueFwdISB_S9_SC_SE_Li256ELb1ELb1ELb0ELb0EEENS1_36VarlenDynamicPersistentTileSchedulerILi128ELi128ELi256ELi128ELb0ELb1ELb1ELb1ELb0ELb1EEEEEEEEEvNT_6ParamsE,"",@"SHT_CUDA_INFO"
	.sectionflags	@""
	.align	4


	//----- nvinfo : EIATTR_CUDA_API_VERSION
	.align		4
        /*0000*/ 	.byte	0x04, 0x37
        /*0002*/ 	.short	(.L_132 - .L_131)
.L_131:
        /*0004*/ 	.word	0x00000082


	//----- nvinfo : EIATTR_KPARAM_INFO
	.align		4
.L_132:
        /*0008*/ 	.byte	0x04, 0x17
        /*000a*/ 	.short	(.L_134 - .L_133)
.L_133:
        /*000c*/ 	.word	0x00000000
        /*0010*/ 	.short	0x0000
        /*0012*/ 	.short	0x0000
        /*0014*/ 	.byte	0x00, 0xf0, 0x01, 0x2a


	//----- nvinfo : EIATTR_SPARSE_MMA_MASK
	.align		4
.L_134:
        /*0018*/ 	.byte	0x03, 0x50
        /*001a*/ 	.short	0x0000


	//----- nvinfo : EIATTR_MAXREG_COUNT
	.align		4
        /*001c*/ 	.byte	0x03, 0x1b
        /*001e*/ 	.short	0x00a8


	//----- nvinfo : EIATTR_MERCURY_ISA_VERSION
	.align		4
        /*0020*/ 	.byte	0x03, 0x5f
        /*0022*/ 	.short	0x0101


	//----- nvinfo : EIATTR_VRC_CTA_INIT_COUNT
	.align		4
        /*0024*/ 	.byte	0x02, 0x4a
	.zero		1
	.zero		1


	//----- nvinfo : EIATTR_EXIT_INSTR_OFFSETS
	.align		4
        /*0028*/ 	.byte	0x04, 0x1c
        /*002a*/ 	.short	(.L_136 - .L_135)


	//   ....[0]....
.L_135:
        /*002c*/ 	.word	0x00000010


	//----- nvinfo : EIATTR_MAX_THREADS
	.align		4
.L_136:
        /*0030*/ 	.byte	0x04, 0x05
        /*0032*/ 	.short	(.L_138 - .L_137)
.L_137:
        /*0034*/ 	.word	0x00000180
        /*0038*/ 	.word	0x00000001
        /*003c*/ 	.word	0x00000001


	//----- nvinfo : EIATTR_CBANK_PARAM_SIZE
	.align		4
.L_138:
        /*0040*/ 	.byte	0x03, 0x19
        /*0042*/ 	.short	0x0a80


	//----- nvinfo : EIATTR_PARAM_CBANK
	.align		4
        /*0044*/ 	.byte	0x04, 0x0a
        /*0046*/ 	.short	(.L_140 - .L_139)
	.align		4
.L_139:
        /*0048*/ 	.word	index@(.nv.constant0._ZN7cutlass13device_kernelIN5flash11enable_sm90INS1_16FlashAttnFwdSm90INS1_25CollectiveMainloopFwdSm90ILi2EN4cute5tupleIJNS5_1CILi1EEES8_S8_EEENS6_IJNS7_ILi128EEESA_SA_EEELi128ENS_6half_tEfNS_4arch4Sm90ELb0ELb1ELb0ELb1ELb0ELb0ELb0ELb1ELb1ELb1ELb0ELb0EEENS1_21CollectiveEpilogueFwdISB_S9_SC_SE_Li256ELb1ELb1ELb0ELb0EEENS1_36VarlenDynamicPersistentTileSchedulerILi128ELi128ELi256ELi128ELb0ELb1ELb1ELb1ELb0ELb1EEEEEEEEEvNT_6ParamsE)
        /*004c*/ 	.short	0x0380
        /*004e*/ 	.short	0x0a80


	//----- nvinfo : EIATTR_SW_WAR
	.align		4
.L_140:
        /*0050*/ 	.byte	0x04, 0x36
        /*0052*/ 	.short	(.L_142 - .L_141)
.L_141:
        /*0054*/ 	.word	0x00000008
.L_142:


//--------------------- .nv.info._ZN7cutlass13device_kernelIN5flash11enable_sm90INS1_16FlashAttnFwdSm90INS1_25CollectiveMainloopFwdSm90ILi2EN4cute5tupleIJNS5_1CILi1EEES8_S8_EEENS6_IJNS7_ILi128EEESA_SA_EEELi128ENS_6half_tEfNS_4arch4Sm90ELb0ELb1ELb0ELb1ELb0ELb1ELb0ELb1ELb1ELb1ELb0ELb0EEENS1_21CollectiveEpilogueFwdISB_S9_SC_SE_Li256ELb1ELb1ELb0ELb0EEENS1_36VarlenDynamicPersistentTileSchedulerILi128ELi128ELi256ELi128ELb0ELb1ELb1ELb1ELb0ELb1EEEEEEEEEvNT_6ParamsE --------------------------
	.section	.nv.info._ZN7cutlass13device_kernelIN5flash11enable_sm90INS1_16FlashAttnFwdSm90INS1_25CollectiveMainloopFwdSm90ILi2EN4cute5tupleIJNS5_1CILi1EEES8_S8_EEENS6_IJNS7_ILi128EEESA_SA_EEELi128ENS_6half_tEfNS_4arch4Sm90ELb0ELb1ELb0ELb1ELb0ELb1ELb0ELb1ELb1ELb1ELb0ELb0EEENS1_21CollectiveEpilogueFwdISB_S9_SC_SE_Li256ELb1ELb1ELb0ELb0EEENS1_36VarlenDynamicPersistentTileSchedulerILi128ELi128ELi256ELi128ELb0ELb1ELb1ELb1ELb0ELb1EEEEEEEEEvNT_6ParamsE,"",@"SHT_CUDA_INFO"
	.sectionflags	@""
	.align	4


	//----- nvinfo : EIATTR_CUDA_API_VERSION
	.align		4
        /*0000*/ 	.byte	0x04, 0x37
        /*0002*/ 	.short	(.L_144 - .L_143)
.L_143:
        /*0004*/ 	.word	0x00000082


	//----- nvinfo : EIATTR_KPARAM_INFO
	.align		4
.L_144:
        /*0008*/ 	.byte	0x04, 0x17
        /*000a*/ 	.short	(.L_146 - .L_145)
.L_145:
        /*000c*/ 	.word	0x00000000
        /*0010*/ 	.short	0x0000
        /*0012*/ 	.short	0x0000
        /*0014*/ 	.byte	0x00, 0xf0, 0x01, 0x2a


	//----- nvinfo : EIATTR_SPARSE_MMA_MASK
	.align		4
.L_146:
        /*0018*/ 	.byte	0x03, 0x50
        /*001a*/ 	.short	0x0000


	//----- nvinfo : EIATTR_MAXREG_COUNT
	.align		4
        /*001c*/ 	.byte	0x03, 0x1b
        /*001e*/ 	.short	0x00a8


	//----- nvinfo : EIATTR_MERCURY_ISA_VERSION
	.align		4
        /*0020*/ 	.byte	0x03, 0x5f
        /*0022*/ 	.short	0x0101


	//----- nvinfo : EIATTR_VRC_CTA_INIT_COUNT
	.align		4
        /*0024*/ 	.byte	0x02, 0x4a
	.zero		1
	.zero		1


	//----- nvinfo : EIATTR_EXIT_INSTR_OFFSETS
	.align		4
        /*0028*/ 	.byte	0x04, 0x1c
        /*002a*/ 	.short	(.L_148 - .L_147)


	//   ....[0]....
.L_147:
        /*002c*/ 	.word	0x00000010


	//----- nvinfo : EIATTR_MAX_THREADS
	.align		4
.L_148:
        /*0030*/ 	.byte	0x04, 0x05
        /*0032*/ 	.short	(.L_150 - .L_149)
.L_149:
        /*0034*/ 	.word	0x00000180
        /*0038*/ 	.word	0x00000001
        /*003c*/ 	.word	0x00000001


	//----- nvinfo : EIATTR_CBANK_PARAM_SIZE
	.align		4
.L_150:
        /*0040*/ 	.byte	0x03, 0x19
        /*0042*/ 	.short	0x0a80


	//----- nvinfo : EIATTR_PARAM_CBANK
	.align		4
        /*0044*/ 	.byte	0x04, 0x0a
        /*0046*/ 	.short	(.L_152 - .L_151)
	.align		4
.L_151:
        /*0048*/ 	.word	index@(.nv.constant0._ZN7cutlass13device_kernelIN5flash11enable_sm90INS1_16FlashAttnFwdSm90INS1_25CollectiveMainloopFwdSm90ILi2EN4cute5tupleIJNS5_1CILi1EEES8_S8_EEENS6_IJNS7_ILi128EEESA_SA_EEELi128ENS_6half_tEfNS_4arch4Sm90ELb0ELb1ELb0ELb1ELb0ELb1ELb0ELb1ELb1ELb1ELb0ELb0EEENS1_21CollectiveEpilogueFwdISB_S9_SC_SE_Li256ELb1ELb1ELb0ELb0EEENS1_36VarlenDynamicPersistentTileSchedulerILi128ELi128ELi256ELi128ELb0ELb1ELb1ELb1ELb0ELb1EEEEEEEEEvNT_6ParamsE)
        /*004c*/ 	.short	0x0380
        /*004e*/ 	.short	0x0a80


	//----- nvinfo : EIATTR_SW_WAR
	.align		4
.L_152:
        /*0050*/ 	.byte	0x04, 0x36
        /*0052*/ 	.short	(.L_154 - .L_153)
.L_153:
        /*0054*/ 	.word	0x00000008
.L_154:


//--------------------- .nv.info._ZN7cutlass13device_kernelIN5flash11enable_sm90INS1_16FlashAttnFwdSm90INS1_25CollectiveMainloopFwdSm90ILi2EN4cute5tupleIJNS5_1CILi1EEES8_S8_EEENS6_IJNS7_ILi128EEESA_SA_EEELi128ENS_6half_tEfNS_4arch4Sm90ELb1ELb0ELb0ELb0ELb0ELb0ELb0ELb1ELb1ELb1ELb0ELb0EEENS1_21CollectiveEpilogueFwdISB_S9_SC_SE_Li256ELb0ELb1ELb0ELb0EEENS1_30DynamicPersistentTileSchedulerILi256ELi128ELb0ELb1ELb1EEEEEEEEEvNT_6ParamsE --------------------------
	.section	.nv.info._ZN7cutlass13device_kernelIN5flash11enable_sm90INS1_16FlashAttnFwdSm90INS1_25CollectiveMainloopFwdSm90ILi2EN4cute5tupleIJNS5_1CILi1EEES8_S8_EEENS6_IJNS7_ILi128EEESA_SA_EEELi128ENS_6half_tEfNS_4arch4Sm90ELb1ELb0ELb0ELb0ELb0ELb0ELb0ELb1ELb1ELb1ELb0ELb0EEENS1_21CollectiveEpilogueFwdISB_S9_SC_SE_Li256ELb0ELb1ELb0ELb0EEENS1_30DynamicPersistentTileSchedulerILi256ELi128ELb0ELb1ELb1EEEEEEEEEvNT_6ParamsE,"",@"SHT_CUDA_INFO"
	.sectionflags	@""
	.align	4


	//----- nvinfo : EIATTR_CUDA_API_VERSION
	.align		4
        /*0000*/ 	.byte	0x04, 0x37
        /*0002*/ 	.short	(.L_156 - .L_155)
.L_155:
        /*0004*/ 	.word	0x00000082


	//----- nvinfo : EIATTR_KPARAM_INFO
	.align		4
.L_156:
        /*0008*/ 	.byte	0x04, 0x17
        /*000a*/ 	.short	(.L_158 - .L_157)
.L_157:
        /*000c*/ 	.word	0x00000000
        /*0010*/ 	.short	0x0000
        /*0012*/ 	.short	0x0000
        /*0014*/ 	.byte	0x00, 0xf0, 0x01, 0x2a


	//----- nvinfo : EIATTR_SPARSE_MMA_MASK
	.align		4
.L_158:
        /*0018*/ 	.byte	0x03, 0x50
        /*001a*/ 	.short	0x0000


	//----- nvinfo : EIATTR_MAXREG_COUNT
	.align		4
        /*001c*/ 	.byte	0x03, 0x1b
        /*001e*/ 	.short	0x00a8


	//----- nvinfo : EIATTR_MERCURY_ISA_VERSION
	.align		4
        /*0020*/ 	.byte	0x03, 0x5f
        /*0022*/ 	.short	0x0101


	//----- nvinfo : EIATTR_VRC_CTA_INIT_COUNT
	.align		4
        /*0024*/ 	.byte	0x02, 0x4a
	.zero		1
	.zero		1


	//----- nvinfo : EIATTR_EXIT_INSTR_OFFSETS
	.align		4
        /*0028*/ 	.byte	0x04, 0x1c
        /*002a*/ 	.short	(.L_160 - .L_159)


	//   ....[0]....
.L_159:
        /*002c*/ 	.word	0x00000010


	//----- nvinfo : EIATTR_MAX_THREADS
	.align		4
.L_160:
        /*0030*/ 	.byte	0x04, 0x05
        /*0032*/ 	.short	(.L_162 - .L_161)
.L_161:
        /*0034*/ 	.word	0x00000180
        /*0038*/ 	.word	0x00000001
        /*003c*/ 	.word	0x00000001


	//----- nvinfo : EIATTR_CBANK_PARAM_SIZE
	.align		4
.L_162:
        /*0040*/ 	.byte	0x03, 0x19
        /*0042*/ 	.short	0x0a80


	//----- nvinfo : EIATTR_PARAM_CBANK
	.align		4
        /*0044*/ 	.byte	0x04, 0x0a
        /*0046*/ 	.short	(.L_164 - .L_163)
	.align		4
.L_163:
        /*0048*/ 	.word	index@(.nv.constant0._ZN7cutlass13device_kernelIN5flash11enable_sm90INS1_16FlashAttnFwdSm90INS1_25CollectiveMainloopFwdSm90ILi2EN4cute5tupleIJNS5_1CILi1EEES8_S8_EEENS6_IJNS7_ILi128EEESA_SA_EEELi128ENS_6half_tEfNS_4arch4Sm90ELb1ELb0ELb0ELb0ELb0ELb0ELb0ELb1ELb1ELb1ELb0ELb0EEENS1_21CollectiveEpilogueFwdISB_S9_SC_SE_Li256ELb0ELb1ELb0ELb0EEENS1_30DynamicPersistentTileSchedulerILi256ELi128ELb0ELb1ELb1EEEEEEEEEvNT_6ParamsE)
        /*004c*/ 	.short	0x0380
        /*004e*/ 	.short	0x0a80


	//----- nvinfo : EIATTR_SW_WAR
	.align		4
.L_164:
        /*0050*/ 	.byte	0x04, 0x36
        /*0052*/ 	.short	(.L_166 - .L_165)
.L_165:
        /*0054*/ 	.word	0x00000008
.L_166:


//--------------------- .nv.info._ZN7cutlass13device_kernelIN5flash11enable_sm90INS1_16FlashAttnFwdSm90INS1_25CollectiveMainloopFwdSm90ILi2EN4cute5tupleIJNS5_1CILi1EEES8_S8_EEENS6_IJNS7_ILi128EEESA_SA_EEELi128ENS_6half_tEfNS_4arch4Sm90ELb1ELb0ELb0ELb1ELb0ELb0ELb0ELb1ELb1ELb1ELb0ELb0EEENS1_21CollectiveEpilogueFwdISB_S9_SC_SE_Li256ELb1ELb1ELb0ELb0EEENS1_36VarlenDynamicPersistentTileSchedulerILi128ELi128ELi256ELi128ELb0ELb1ELb1ELb1ELb1ELb1EEEEEEEEEvNT_6ParamsE --------------------------
	.section	.nv.info._ZN7cutlass13device_kernelIN5flash11enable_sm90INS1_16FlashAttnFwdSm90INS1_25CollectiveMainloopFwdSm90ILi2EN4cute5tupleIJNS5_1CILi1EEES8_S8_EEENS6_IJNS7_ILi128EEESA_SA_EEELi128ENS_6half_tEfNS_4arch4Sm90ELb1ELb0ELb0ELb1ELb0ELb0ELb0ELb1ELb1ELb1ELb0ELb0EEENS1_21CollectiveEpilogueFwdISB_S9_SC_SE_Li256ELb1ELb1ELb0ELb0EEENS1_36VarlenDynamicPersistentTileSchedulerILi128ELi128ELi256ELi128ELb0ELb1ELb1ELb1ELb1ELb1EEEEEEEEEvNT_6ParamsE,"",@"SHT_CUDA_INFO"
	.sectionflags	@""
	.align	4


	//----- nvinfo : EIATTR_CUDA_API_VERSION
	.align		4
        /*0000*/ 	.byte	0x04, 0x37
        /*0002*/ 	.short	(.L_168 - .L_167)
.L_167:
        /*0004*/ 	.word	0x00000082


	//----- nvinfo : EIATTR_KPARAM_INFO
	.align		4
.L_168:
        /*0008*/ 	.byte	0x04, 0x17
        /*000a*/ 	.short	(.L_170 - .L_169)
.L_169:
        /*000c*/ 	.word	0x00000000
        /*0010*/ 	.short	0x0000
        /*0012*/ 	.short	0x0000
        /*0014*/ 	.byte	0x00, 0xf0, 0x01, 0x2a


	//----- nvinfo : EIATTR_SPARSE_MMA_MASK
	.align		4
.L_170:
        /*0018*/ 	.byte	0x03, 0x50
        /*001a*/ 	.short	0x0000


	//----- nvinfo : EIATTR_MAXREG_COUNT
	.align		4
        /*001c*/ 	.byte	0x03, 0x1b
        /*001e*/ 	.short	0x00a8


	//----- nvinfo : EIATTR_MERCURY_ISA_VERSION
	.align		4
        /*0020*/ 	.byte	0x03, 0x5f
        /*0022*/ 	.short	0x0101


	//----- nvinfo : EIATTR_VRC_CTA_INIT_COUNT
	.align		4
        /*0024*/ 	.byte	0x02, 0x4a
	.zero		1
	.zero		1


	//----- nvinfo : EIATTR_EXIT_INSTR_OFFSETS
	.align		4
        /*0028*/ 	.byte	0x04, 0x1c
        /*002a*/ 	.short	(.L_172 - .L_171)


	//   ....[0]....
.L_171:
        /*002c*/ 	.word	0x00000010


	//----- nvinfo : EIATTR_MAX_THREADS
	.align		4
.L_172:
        /*0030*/ 	.byte	0x04, 0x05
        /*0032*/ 	.short	(.L_174 - .L_173)
.L_173:
        /*0034*/ 	.word	0x00000180
        /*0038*/ 	.word	0x00000001
        /*003c*/ 	.word	0x00000001


	//----- nvinfo : EIATTR_CBANK_PARAM_SIZE
	.align		4
.L_174:
        /*0040*/ 	.byte	0x03, 0x19
        /*0042*/ 	.short	0x0a80


	//----- nvinfo : EIATTR_PARAM_CBANK
	.align		4
        /*0044*/ 	.byte	0x04, 0x0a
        /*0046*/ 	.short	(.L_176 - .L_175)
	.align		4
.L_175:
        /*0048*/ 	.word	index@(.nv.constant0._ZN7cutlass13device_kernelIN5flash11enable_sm90INS1_16FlashAttnFwdSm90INS1_25CollectiveMainloopFwdSm90ILi2EN4cute5tupleIJNS5_1CILi1EEES8_S8_EEENS6_IJNS7_ILi128EEESA_SA_EEELi128ENS_6half_tEfNS_4arch4Sm90ELb1ELb0ELb0ELb1ELb0ELb0ELb0ELb1ELb1ELb1ELb0ELb0EEENS1_21CollectiveEpilogueFwdISB_S9_SC_SE_Li256ELb1ELb1ELb0ELb0EEENS1_36VarlenDynamicPersistentTileSchedulerILi128ELi128ELi256ELi128ELb0ELb1ELb1ELb1ELb1ELb1EEEEEEEEEvNT_6ParamsE)
        /*004c*/ 	.short	0x0380
        /*004e*/ 	.short	0x0a80


	//----- nvinfo : EIATTR_SW_WAR
	.align		4
.L_176:
        /*0050*/ 	.byte	0x04, 0x36
        /*0052*/ 	.short	(.L_178 - .L_177)
.L_177:
        /*0054*/ 	.word	0x00000008
.L_178:


//--------------------- .nv.info._ZN7cutlass13device_kernelIN5flash11enable_sm90INS1_16FlashAttnFwdSm90INS1_25CollectiveMainloopFwdSm90ILi2EN4cute5tupleIJNS5_1CILi1EEES8_S8_EEENS6_IJNS7_ILi128EEESA_SA_EEELi128ENS_6half_tEfNS_4arch4Sm90ELb1ELb0ELb0ELb1ELb0ELb1ELb0ELb1ELb1ELb1ELb0ELb0EEENS1_21CollectiveEpilogueFwdISB_S9_SC_SE_Li256ELb1ELb1ELb0ELb0EEENS1_36VarlenDynamicPersistentTileSchedulerILi128ELi128ELi256ELi128ELb0ELb1ELb1ELb1ELb1ELb1EEEEEEEEEvNT_6ParamsE --------------------------
	.section	.nv.info._ZN7cutlass13device_kernelIN5flash11enable_sm90INS1_16FlashAttnFwdSm90INS1_25CollectiveMainloopFwdSm90ILi2EN4cute5tupleIJNS5_1CILi1EEES8_S8_EEENS6_IJNS7_ILi128EEESA_SA_EEELi128ENS_6half_tEfNS_4arch4Sm90ELb1ELb0ELb0ELb1ELb0ELb1ELb0ELb1ELb1ELb1ELb0ELb0EEENS1_21CollectiveEpilogueFwdISB_S9_SC_SE_Li256ELb1ELb1ELb0ELb0EEENS1_36VarlenDynamicPersistentTileSchedulerILi128ELi128ELi256ELi128ELb0ELb1ELb1ELb1ELb1ELb1EEEEEEEEEvNT_6ParamsE,"",@"SHT_CUDA_INFO"
	.sectionflags	@""
	.align	4


	//----- nvinfo : EIATTR_CUDA_API_VERSION
	.align		4
        /*0000*/ 	.byte	0x04, 0x37
        /*0002*/ 	.short	(.L_180 - .L_179)
.L_179:
        /*0004*/ 	.word	0x00000082


	//----- nvinfo : EIATTR_KPARAM_INFO
	.align		4
.L_180:
        /*0008*/ 	.byte	0x04, 0x17
        /*000a*/ 	.short	(.L_182 - .L_181)
.L_181:
        /*000c*/ 	.word	0x00000000
        /*0010*/ 	.short	0x0000
        /*0012*/ 	.short	0x0000
        /*0014*/ 	.byte	0x00, 0xf0, 0x01, 0x2a


	//----- nvinfo : EIATTR_SPARSE_MMA_MASK
	.align		4
.L_182:
        /*0018*/ 	.byte	0x03, 0x50
        /*001a*/ 	.short	0x0000


	//----- nvinfo : EIATTR_MAXREG_COUNT
	.align		4
        /*001c*/ 	.byte	0x03, 0x1b
        /*001e*/ 	.short	0x00a8


	//----- nvinfo : EIATTR_MERCURY_ISA_VERSION
	.align		4
        /*0020*/ 	.byte	0x03, 0x5f
        /*0022*/ 	.short	0x0101


	//----- nvinfo : EIATTR_VRC_CTA_INIT_COUNT
	.align		4
        /*0024*/ 	.byte	0x02, 0x4a
	.zero		1
	.zero		1


	//----- nvinfo : EIATTR_EXIT_INSTR_OFFSETS
	.align		4
        /*0028*/ 	.byte	0x04, 0x1c
        /*002a*/ 	.short	(.L_184 - .L_183)


	//   ....[0]....
.L_183:
        /*002c*/ 	.word	0x00000010


	//----- nvinfo : EIATTR_MAX_THREADS
	.align		4
.L_184:
        /*0030*/ 	.byte	0x04, 0x05
        /*0032*/ 	.short	(.L_186 - .L_185)
.L_185:
        /*0034*/ 	.word	0x00000180
        /*0038*/ 	.word	0x00000001
        /*003c*/ 	.word	0x00000001


	//----- nvinfo : EIATTR_CBANK_PARAM_SIZE
	.align		4
.L_186:
        /*0040*/ 	.byte	0x03, 0x19
        /*0042*/ 	.short	0x0a80


	//----- nvinfo : EIATTR_PARAM_CBANK
	.align		4
        /*0044*/ 	.byte	0x04, 0x0a
        /*0046*/ 	.short	(.L_188 - .L_187)
	.align		4
.L_187:
        /*0048*/ 	.word	index@(.nv.constant0._ZN7cutlass13device_kernelIN5flash11enable_sm90INS1_16FlashAttnFwdSm90INS1_25CollectiveMainloopFwdSm90ILi2EN4cute5tupleIJNS5_1CILi1EEES8_S8_EEENS6_IJNS7_ILi128EEESA_SA_EEELi128ENS_6half_tEfNS_4arch4Sm90ELb1ELb0ELb0ELb1ELb0ELb1ELb0ELb1ELb1ELb1ELb0ELb0EEENS1_21CollectiveEpilogueFwdISB_S9_SC_SE_Li256ELb1ELb1ELb0ELb0EEENS1_36VarlenDynamicPersistentTileSchedulerILi128ELi128ELi256ELi128ELb0ELb1ELb1ELb1ELb1ELb1EEEEEEEEEvNT_6ParamsE)
        /*004c*/ 	.short	0x0380
        /*004e*/ 	.short	0x0a80


	//----- nvinfo : EIATTR_SW_WAR
	.align		4
.L_188:
        /*0050*/ 	.byte	0x04, 0x36
        /*0052*/ 	.short	(.L_190 - .L_189)
.L_189:
        /*0054*/ 	.word	0x00000008
.L_190:


//--------------------- .nv.callgraph             --------------------------
	.section	.nv.callgraph,"",@"SHT_CUDA_CALLGRAPH"
	.align	4
	.sectionentsize	8
	.align		4
        /*0000*/ 	.word	0x00000000
	.align		4
        /*0004*/ 	.word	0xffffffff
	.align		4
        /*0008*/ 	.word	0x00000000
	.align		4
        /*000c*/ 	.word	0xfffffffe
	.align		4
        /*0010*/ 	.word	0x00000000
	.align		4
        /*0014*/ 	.word	0xfffffffd
	.align		4
        /*0018*/ 	.word	0x00000000
	.align		4
        /*001c*/ 	.word	0xfffffffc


//--------------------- .nv.constant4             --------------------------
	.section	.nv.constant4,"a",@progbits
	.align	8
	.align		8
.nv.constant4:
        /*0000*/ 	.dword	_ZN74_INTERNAL_7ba13ced_38_flash_fwd_hdim128_fp16_packgqa_sm90_cu_ceb34e2a_29984cuda3std3__45__cpo5beginE
	.align		8
        /*0008*/ 	.dword	_ZN74_INTERNAL_7ba13ced_38_flash_fwd_hdim128_fp16_packgqa_sm90_cu_ceb34e2a_29984cuda3std3__45__cpo3endE
	.align		8
        /*0010*/ 	.dword	_ZN74_INTERNAL_7ba13ced_38_flash_fwd_hdim128_fp16_packgqa_sm90_cu_ceb34e2a_29984cuda3std3__45__cpo6cbeginE
	.align		8
        /*0018*/ 	.dword	_ZN74_INTERNAL_7ba13ced_38_flash_fwd_hdim128_fp16_packgqa_sm90_cu_ceb34e2a_29984cuda3std3__45__cpo4cendE
	.align		8
        /*0020*/ 	.dword	_ZN74_INTERNAL_7ba13ced_38_flash_fwd_hdim128_fp16_packgqa_sm90_cu_ceb34e2a_29984cuda3std3__476_GLOBAL__N__7ba13ced_38_flash_fwd_hdim128_fp16_packgqa_sm90_cu_ceb34e2a_29986ignoreE
	.align		8
        /*0028*/ 	.dword	_ZN74_INTERNAL_7ba13ced_38_flash_fwd_hdim128_fp16_packgqa_sm90_cu_ceb34e2a_29984cuda3std3__419piecewise_constructE
	.align		8
        /*0030*/ 	.dword	_ZN74_INTERNAL_7ba13ced_38_flash_fwd_hdim128_fp16_packgqa_sm90_cu_ceb34e2a_29984cuda3std3__48in_placeE
	.align		8
        /*0038*/ 	.dword	_ZN74_INTERNAL_7ba13ced_38_flash_fwd_hdim128_fp16_packgqa_sm90_cu_ceb34e2a_29984cuda3std6ranges3__45__cpo4swapE
	.align		8
        /*0040*/ 	.dword	_ZN74_INTERNAL_7ba13ced_38_flash_fwd_hdim128_fp16_packgqa_sm90_cu_ceb34e2a_29984cuda3std6ranges3__45__cpo9iter_moveE
	.align		8
        /*0048*/ 	.dword	_ZN74_INTERNAL_7ba13ced_38_flash_fwd_hdim128_fp16_packgqa_sm90_cu_ceb34e2a_29984cute7productE
	.align		8
        /*0050*/ 	.dword	_ZN74_INTERNAL_7ba13ced_38_flash_fwd_hdim128_fp16_packgqa_sm90_cu_ceb34e2a_29984cute1_E


//--------------------- .text._ZN7cutlass13device_kernelIN5flash11enable_sm90INS1_16FlashAttnFwdSm90INS1_25CollectiveMainloopFwdSm90ILi2EN4cute5tupleIJNS5_1CILi1EEES8_S8_EEENS6_IJNS7_ILi128EEENS7_ILi176EEESA_EEELi128ENS_6half_tEfNS_4arch4Sm90ELb0ELb0ELb0ELb0ELb0ELb0ELb0ELb1ELb1ELb1ELb0ELb0EEENS1_21CollectiveEpilogueFwdINS6_IJSA_SA_SB_EEES9_SD_SF_Li256ELb0ELb1ELb0ELb0EEENS1_29StaticPersistentTileSchedulerILb0EEEEEEEEEvNT_6ParamsE --------------------------
	.section	.text._ZN7cutlass13device_kernelIN5flash11enable_sm90INS1_16FlashAttnFwdSm90INS1_25CollectiveMainloopFwdSm90ILi2EN4cute5tupleIJNS5_1CILi1EEES8_S8_EEENS6_IJNS7_ILi128EEENS7_ILi176EEESA_EEELi128ENS_6half_tEfNS_4arch4Sm90ELb0ELb0ELb0ELb0ELb0ELb0ELb0ELb1ELb1ELb1ELb0ELb0EEENS1_21CollectiveEpilogueFwdINS6_IJSA_SA_SB_EEES9_SD_SF_Li256ELb0ELb1ELb0ELb0EEENS1_29StaticPersistentTileSchedulerILb0EEEEEEEEEvNT_6ParamsE,"ax",@progbits
	.align	128
.text._ZN7cutlass13device_kernelIN5flash11enable_sm90INS1_16FlashAttnFwdSm90INS1_25CollectiveMainloopFwdSm90ILi2EN4cute5tupleIJNS5_1CILi1EEES8_S8_EEENS6_IJNS7_ILi128EEENS7_ILi176EEESA_EEELi128ENS_6half_tEfNS_4arch4Sm90ELb0ELb0ELb0ELb0ELb0ELb0ELb0ELb1ELb1ELb1ELb0ELb0EEENS1_21CollectiveEpilogueFwdINS6_IJSA_SA_SB_EEES9_SD_SF_Li256ELb0ELb1ELb0ELb0EEENS1_29StaticPersistentTileSchedulerILb0EEEEEEEEEvNT_6ParamsE:
        .type           _ZN7cutlass13device_kernelIN5flash11enable_sm90INS1_16FlashAttnFwdSm90INS1_25CollectiveMainloopFwdSm90ILi2EN4cute5tupleIJNS5_1CILi1EEES8_S8_EEENS6_IJNS7_ILi128EEENS7_ILi176EEESA_EEELi128ENS_6half_tEfNS_4arch4Sm90ELb0ELb0ELb0ELb0ELb0ELb0ELb0ELb1ELb1ELb1ELb0ELb0EEENS1_21CollectiveEpilogueFwdINS6_IJSA_SA_SB_EEES9_SD_SF_Li256ELb0ELb1ELb0ELb0EEENS1_29StaticPersistentTileSchedulerILb0EEEEEEEEEvNT_6ParamsE,@function
        .size           _ZN7cutlass13device_kernelIN5flash11enable_sm90INS1_16FlashAttnFwdSm90INS1_25CollectiveMainloopFwdSm90ILi2EN4cute5tupleIJNS5_1CILi1EEES8_S8_EEENS6_IJNS7_ILi128EEENS7_ILi176EEESA_EEELi128ENS_6half_tEfNS_4arch4Sm90ELb0ELb0ELb0ELb0ELb0ELb0ELb0ELb1ELb1ELb1ELb0ELb0EEENS1_21CollectiveEpilogueFwdINS6_IJSA_SA_SB_EEES9_SD_SF_Li256ELb0ELb1ELb0ELb0EEENS1_29StaticPersistentTileSchedulerILb0EEEEEEEEEvNT_6ParamsE,(.L_x_10 - _ZN7cutlass13device_kernelIN5flash11enable_sm90INS1_16FlashAttnFwdSm90INS1_25CollectiveMainloopFwdSm90ILi2EN4cute5tupleIJNS5_1CILi1EEES8_S8_EEENS6_IJNS7_ILi128EEENS7_ILi176EEESA_EEELi128ENS_6half_tEfNS_4arch4Sm90ELb0ELb0ELb0ELb0ELb0ELb0ELb0ELb1ELb1ELb1ELb0ELb0EEENS1_21CollectiveEpilogueFwdINS6_IJSA_SA_SB_EEES9_SD_SF_Li256ELb0ELb1ELb0ELb0EEENS1_29StaticPersistentTileSchedulerILb0EEEEEEEEEvNT_6ParamsE)
        .other          _ZN7cutlass13device_kernelIN5flash11enable_sm90INS1_16FlashAttnFwdSm90INS1_25CollectiveMainloopFwdSm90ILi2EN4cute5tupleIJNS5_1CILi1EEES8_S8_EEENS6_IJNS7_ILi128EEENS7_ILi176EEESA_EEELi128ENS_6half_tEfNS_4arch4Sm90ELb0ELb0ELb0ELb0ELb0ELb0ELb0ELb1ELb1ELb1ELb0ELb0EEENS1_21CollectiveEpilogueFwdINS6_IJSA_SA_SB_EEES9_SD_SF_Li256ELb0ELb1ELb0ELb0EEENS1_29StaticPersistentTileSchedulerILb0EEEEEEEEEvNT_6ParamsE,@"STO_CUDA_ENTRY STV_DEFAULT"
_ZN7cutlass13device_kernelIN5flash11enable_sm90INS1_16FlashAttnFwdSm90INS1_25CollectiveMainloopFwdSm90ILi2EN4cute5tupleIJNS5_1CILi1EEES8_S8_EEENS6_IJNS7_ILi128EEENS7_ILi176EEESA_EEELi128ENS_6half_tEfNS_4arch4Sm90ELb0ELb0ELb0ELb0ELb0ELb0ELb0ELb1ELb1ELb1ELb0ELb0EEENS1_21CollectiveEpilogueFwdINS6_IJSA_SA_SB_EEES9_SD_SF_Li256ELb0ELb1ELb0ELb0EEENS1_29StaticPersistentTileSchedulerILb0EEEEEEEEEvNT_6ParamsE:
[----:B------:R-:W-:Y:S01]  /*0000*/  LDC R1, c[0x0][0x37c] ;  /* 0x0000df00ff017b82 */ /* 0x000fe20000000800 */
[----:B------:R-:W-:Y:S05]  /*0010*/  EXIT ;  /* 0x000000000000794d */ /* 0x000fea0003800000 */
.L_x_0:
[----:B------:R-:W-:-:S00]  /*0020*/  BRA `(.L_x_0) ;  /* 0xfffffffc00fc7947 */ /* 0x000fc0000383ffff */
[----:B------:R-:W-:-:S00]  /*0030*/  NOP ;  /* 0x0000000000007918 */ /* 0x000fc00000000000 */
        /* <DEDUP_REMOVED lines=12> */
.L_x_10:


//--------------------- .text._ZN7cutlass13device_kernelIN5flash11enable_sm90INS1_16FlashAttnFwdSm90INS1_25CollectiveMainloopFwdSm90ILi2EN4cute5tupleIJNS5_1CILi2EEENS7_ILi1EEES9_EEENS6_IJNS7_ILi128EEENS7_ILi176EEESB_EEELi128ENS_6half_tEfNS_4arch4Sm90ELb0ELb0ELb0ELb0ELb0ELb0ELb0ELb1ELb1ELb1ELb0ELb0EEENS1_21CollectiveEpilogueFwdINS6_IJSB_SB_SC_EEESA_SE_SG_Li256ELb0ELb1ELb0ELb0EEENS1_29StaticPersistentTileSchedulerILb0EEEEEEEEEvNT_6ParamsE --------------------------
	.section	.text._ZN7cutlass13device_kernelIN5flash11enable_sm90INS1_16FlashAttnFwdSm90INS1_25CollectiveMainloopFwdSm90ILi2EN4cute5tupleIJNS5_1CILi2EEENS7_ILi1EEES9_EEENS6_IJNS7_ILi128EEENS7_ILi176EEESB_EEELi128ENS_6half_tEfNS_4arch4Sm90ELb0ELb0ELb0ELb0ELb0ELb0ELb0ELb1ELb1ELb1ELb0ELb0EEENS1_21CollectiveEpilogueFwdINS6_IJSB_SB_SC_EEESA_SE_SG_Li256ELb0ELb1ELb0ELb0EEENS1_29StaticPersistentTileSchedulerILb0EEEEEEEEEvNT_6ParamsE,"ax",@progbits
	.align	128
.text._ZN7cutlass13device_kernelIN5flash11enable_sm90INS1_16FlashAttnFwdSm90INS1_25CollectiveMainloopFwdSm90ILi2EN4cute5tupleIJNS5_1CILi2EEENS7_ILi1EEES9_EEENS6_IJNS7_ILi128EEENS7_ILi176EEESB_EEELi128ENS_6half_tEfNS_4arch4Sm90ELb0ELb0ELb0ELb0ELb0ELb0ELb0ELb1ELb1ELb1ELb0ELb0EEENS1_21CollectiveEpilogueFwdINS6_IJSB_SB_SC_EEESA_SE_SG_Li256ELb0ELb1ELb0ELb0EEENS1_29StaticPersistentTileSchedulerILb0EEEEEEEEEvNT_6ParamsE:
        .type           _ZN7cutlass13device_kernelIN5flash11enable_sm90INS1_16FlashAttnFwdSm90INS1_25CollectiveMainloopFwdSm90ILi2EN4cute5tupleIJNS5_1CILi2EEENS7_ILi1EEES9_EEENS6_IJNS7_ILi128EEENS7_ILi176EEESB_EEELi128ENS_6half_tEfNS_4arch4Sm90ELb0ELb0ELb0ELb0ELb0ELb0ELb0ELb1ELb1ELb1ELb0ELb0EEENS1_21CollectiveEpilogueFwdINS6_IJSB_SB_SC_EEESA_SE_SG_Li256ELb0ELb1ELb0ELb0EEENS1_29StaticPersistentTileSchedulerILb0EEEEEEEEEvNT_6ParamsE,@function
        .size           _ZN7cutlass13device_kernelIN5flash11enable_sm90INS1_16FlashAttnFwdSm90INS1_25CollectiveMainloopFwdSm90ILi2EN4cute5tupleIJNS5_1CILi2EEENS7_ILi1EEES9_EEENS6_IJNS7_ILi128EEENS7_ILi176EEESB_EEELi128ENS_6half_tEfNS_4arch4Sm90ELb0ELb0ELb0ELb0ELb0ELb0ELb0ELb1ELb1ELb1ELb0ELb0EEENS1_21CollectiveEpilogueFwdINS6_IJSB_SB_SC_EEESA_SE_SG_Li256ELb0ELb1ELb0ELb0EEENS1_29StaticPersistentTileSchedulerILb0EEEEEEEEEvNT_6ParamsE,(.L_x_11 - _ZN7cutlass13device_kernelIN5flash11enable_sm90INS1_16FlashAttnFwdSm90INS1_25CollectiveMainloopFwdSm90ILi2EN4cute5tupleIJNS5_1CILi2EEENS7_ILi1EEES9_EEENS6_IJNS7_ILi128EEENS7_ILi176EEESB_EEELi128ENS_6half_tEfNS_4arch4Sm90ELb0ELb0ELb0ELb0ELb0ELb0ELb0ELb1ELb1ELb1ELb0ELb0EEENS1_21CollectiveEpilogueFwdINS6_IJSB_SB_SC_EEESA_SE_SG_Li256ELb0ELb1ELb0ELb0EEENS1_29StaticPersistentTileSchedulerILb0EEEEEEEEEvNT_6ParamsE)
        .other          _ZN7cutlass13device_kernelIN5flash11enable_sm90INS1_16FlashAttnFwdSm90INS1_25CollectiveMainloopFwdSm90ILi2EN4cute5tupleIJNS5_1CILi2EEENS7_ILi1EEES9_EEENS6_IJNS7_ILi128EEENS7_ILi176EEESB_EEELi128ENS_6half_tEfNS_4arch4Sm90ELb0ELb0ELb0ELb0ELb0ELb0ELb0ELb1ELb1ELb1ELb0ELb0EEENS1_21CollectiveEpilogueFwdINS6_IJSB_SB_SC_EEESA_SE_SG_Li256ELb0ELb1ELb0ELb0EEENS1_29StaticPersistentTileSchedulerILb0EEEEEEEEEvNT_6ParamsE,@"STO_CUDA_ENTRY STV_DEFAULT"
_ZN7cutlass13device_kernelIN5flash11enable_sm90INS1_16FlashAttnFwdSm90INS1_25CollectiveMainloopFwdSm90ILi2EN4cute5tupleIJNS5_1CILi2EEENS7_ILi1EEES9_EEENS6_IJNS7_ILi128EEENS7_ILi176EEESB_EEELi128ENS_6half_tEfNS_4arch4Sm90ELb0ELb0ELb0ELb0ELb0ELb0ELb0ELb1ELb1ELb1ELb0ELb0EEENS1_21CollectiveEpilogueFwdINS6_IJSB_SB_SC_EEESA_SE_SG_Li256ELb0ELb1ELb0ELb0EEENS1_29StaticPersistentTileSchedulerILb0EEEEEEEEEvNT_6ParamsE:
[----:B------:R-:W-:Y:S01]  /*0000*/  LDC R1, c[0x0][0x37c] ;  /* 0x0000df00ff017b82 */ /* 0x000fe20000000800 */
[----:B------:R-:W-:Y:S05]  /*0010*/  EXIT ;  /* 0x000000000000794d */ /* 0x000fea0003800000 */
.L_x_1:
        /* <DEDUP_REMOVED lines=14> */
.L_x_11:


//--------------------- .text._ZN7cutlass13device_kernelIN5flash11enable_sm90INS1_16FlashAttnFwdSm90INS1_25CollectiveMainloopFwdSm90ILi2EN4cute5tupleIJNS5_1CILi1EEES8_S8_EEENS6_IJNS7_ILi128EEENS7_ILi176EEESA_EEELi128ENS_6half_tEfNS_4arch4Sm90ELb0ELb0ELb0ELb1ELb0ELb0ELb0ELb1ELb1ELb1ELb0ELb0EEENS1_21CollectiveEpilogueFwdINS6_IJSA_SA_SB_EEES9_SD_SF_Li256ELb1ELb1ELb0ELb0EEENS1_36VarlenDynamicPersistentTileSchedulerILi128ELi176ELi256ELi128ELb0ELb1ELb1ELb0ELb1ELb1EEEEEEEEEvNT_6ParamsE --------------------------
	.section	.text._ZN7cutlass13device_kernelIN5flash11enable_sm90INS1_16FlashAttnFwdSm90INS1_25CollectiveMainloopFwdSm90ILi2EN4cute5tupleIJNS5_1CILi1EEES8_S8_EEENS6_IJNS7_ILi128EEENS7_ILi176EEESA_EEELi128ENS_6half_tEfNS_4arch4Sm90ELb0ELb0ELb0ELb1ELb0ELb0ELb0ELb1ELb1ELb1ELb0ELb0EEENS1_21CollectiveEpilogueFwdINS6_IJSA_SA_SB_EEES9_SD_SF_Li256ELb1ELb1ELb0ELb0EEENS1_36VarlenDynamicPersistentTileSchedulerILi128ELi176ELi256ELi128ELb0ELb1ELb1ELb0ELb1ELb1EEEEEEEEEvNT_6ParamsE,"ax",@progbits
	.align	128
.text._ZN7cutlass13device_kernelIN5flash11enable_sm90INS1_16FlashAttnFwdSm90INS1_25CollectiveMainloopFwdSm90ILi2EN4cute5tupleIJNS5_1CILi1EEES8_S8_EEENS6_IJNS7_ILi128EEENS7_ILi176EEESA_EEELi128ENS_6half_tEfNS_4arch4Sm90ELb0ELb0ELb0ELb1ELb0ELb0ELb0ELb1ELb1ELb1ELb0ELb0EEENS1_21CollectiveEpilogueFwdINS6_IJSA_SA_SB_EEES9_SD_SF_Li256ELb1ELb1ELb0ELb0EEENS1_36VarlenDynamicPersistentTileSchedulerILi128ELi176ELi256ELi128ELb0ELb1ELb1ELb0ELb1ELb1EEEEEEEEEvNT_6ParamsE:
        .type           _ZN7cutlass13device_kernelIN5flash11enable_sm90INS1_16FlashAttnFwdSm90INS1_25CollectiveMainloopFwdSm90ILi2EN4cute5tupleIJNS5_1CILi1EEES8_S8_EEENS6_IJNS7_ILi128EEENS7_ILi176EEESA_EEELi128ENS_6half_tEfNS_4arch4Sm90ELb0ELb0ELb0ELb1ELb0ELb0ELb0ELb1ELb1ELb1ELb0ELb0EEENS1_21CollectiveEpilogueFwdINS6_IJSA_SA_SB_EEES9_SD_SF_Li256ELb1ELb1ELb0ELb0EEENS1_36VarlenDynamicPersistentTileSchedulerILi128ELi176ELi256ELi128ELb0ELb1ELb1ELb0ELb1ELb1EEEEEEEEEvNT_6ParamsE,@function
        .size           _ZN7cutlass13device_kernelIN5flash11enable_sm90INS1_16FlashAttnFwdSm90INS1_25CollectiveMainloopFwdSm90ILi2EN4cute5tupleIJNS5_1CILi1EEES8_S8_EEENS6_IJNS7_ILi128EEENS7_ILi176EEESA_EEELi128ENS_6half_tEfNS_4arch4Sm90ELb0ELb0ELb0ELb1ELb0ELb0ELb0ELb1ELb1ELb1ELb0ELb0EEENS1_21CollectiveEpilogueFwdINS6_IJSA_SA_SB_EEES9_SD_SF_Li256ELb1ELb1ELb0ELb0EEENS1_36VarlenDynamicPersistentTileSchedulerILi128ELi176ELi256ELi128ELb0ELb1ELb1ELb0ELb1ELb1EEEEEEEEEvNT_6ParamsE,(.L_x_12 - _ZN7cutlass13device_kernelIN5flash11enable_sm90INS1_16FlashAttnFwdSm90INS1_25CollectiveMainloopFwdSm90ILi2EN4cute5tupleIJNS5_1CILi1EEES8_S8_EEENS6_IJNS7_ILi128EEENS7_ILi176EEESA_EEELi128ENS_6half_tEfNS_4arch4Sm90ELb0ELb0ELb0ELb1ELb0ELb0ELb0ELb1ELb1ELb1ELb0ELb0EEENS1_21CollectiveEpilogueFwdINS6_IJSA_SA_SB_EEES9_SD_SF_Li256ELb1ELb1ELb0ELb0EEENS1_36VarlenDynamicPersistentTileSchedulerILi128ELi176ELi256ELi128ELb0ELb1ELb1ELb0ELb1ELb1EEEEEEEEEvNT_6ParamsE)
        .other          _ZN7cutlass13device_kernelIN5flash11enable_sm90INS1_16FlashAttnFwdSm90INS1_25CollectiveMainloopFwdSm90ILi2EN4cute5tupleIJNS5_1CILi1EEES8_S8_EEENS6_IJNS7_ILi128EEENS7_ILi176EEESA_EEELi128ENS_6half_tEfNS_4arch4Sm90ELb0ELb0ELb0ELb1ELb0ELb0ELb0ELb1ELb1ELb1ELb0ELb0EEENS1_21CollectiveEpilogueFwdINS6_IJSA_SA_SB_EEES9_SD_SF_Li256ELb1ELb1ELb0ELb0EEENS1_36VarlenDynamicPersistentTileSchedulerILi128ELi176ELi256ELi128ELb0ELb1ELb1ELb0ELb1ELb1EEEEEEEEEvNT_6ParamsE,@"STO_CUDA_ENTRY STV_DEFAULT"
_ZN7cutlass13device_kernelIN5flash11enable_sm90INS1_16FlashAttnFwdSm90INS1_25CollectiveMainloopFwdSm90ILi2EN4cute5tupleIJNS5_1CILi1EEES8_S8_EEENS6_IJNS7_ILi128EEENS7_ILi176EEESA_EEELi128ENS_6half_tEfNS_4arch4Sm90ELb0ELb0ELb0ELb1ELb0ELb0ELb0ELb1ELb1ELb1ELb0ELb0EEENS1_21CollectiveEpilogueFwdINS6_IJSA_SA_SB_EEES9_SD_SF_Li256ELb1ELb1ELb0ELb0EEENS1_36VarlenDynamicPersistentTileSchedulerILi128ELi176ELi256ELi128ELb0ELb1ELb1ELb0ELb1ELb1EEEEEEEEEvNT_6ParamsE:
[----:B------:R-:W-:Y:S01]  /*0000*/  LDC R1, c[0x0][0x37c] ;  /* 0x0000df00ff017b82 */ /* 0x000fe20000000800 */
[----:B------:R-:W-:Y:S05]  /*0010*/  EXIT ;  /* 0x000000000000794d */ /* 0x000fea0003800000 */
.L_x_2:
        /* <DEDUP_REMOVED lines=14> */
.L_x_12:


//--------------------- .text._ZN7cutlass13device_kernelIN5flash11enable_sm90INS1_16FlashAttnFwdSm90INS1_25CollectiveMainloopFwdSm90ILi2EN4cute5tupleIJNS5_1CILi1EEES8_S8_EEENS6_IJNS7_ILi128EEENS7_ILi176EEESA_EEELi128ENS_6half_tEfNS_4arch4Sm90ELb0ELb0ELb0ELb1ELb0ELb1ELb0ELb1ELb1ELb1ELb0ELb0EEENS1_21CollectiveEpilogueFwdINS6_IJSA_SA_SB_EEES9_SD_SF_Li256ELb1ELb1ELb0ELb0EEENS1_36VarlenDynamicPersistentTileSchedulerILi128ELi176ELi256ELi128ELb0ELb1ELb1ELb0ELb1ELb1EEEEEEEEEvNT_6ParamsE --------------------------
	.section	.text._ZN7cutlass13device_kernelIN5flash11enable_sm90INS1_16FlashAttnFwdSm90INS1_25CollectiveMainloopFwdSm90ILi2EN4cute5tupleIJNS5_1CILi1EEES8_S8_EEENS6_IJNS7_ILi128EEENS7_ILi176EEESA_EEELi128ENS_6half_tEfNS_4arch4Sm90ELb0ELb0ELb0ELb1ELb0ELb1ELb0ELb1ELb1ELb1ELb0ELb0EEENS1_21CollectiveEpilogueFwdINS6_IJSA_SA_SB_EEES9_SD_SF_Li256ELb1ELb1ELb0ELb0EEENS1_36VarlenDynamicPersistentTileSchedulerILi128ELi176ELi256ELi128ELb0ELb1ELb1ELb0ELb1ELb1EEEEEEEEEvNT_6ParamsE,"ax",@progbits
	.align	128
.text._ZN7cutlass13device_kernelIN5flash11enable_sm90INS1_16FlashAttnFwdSm90INS1_25CollectiveMainloopFwdSm90ILi2EN4cute5tupleIJNS5_1CILi1EEES8_S8_EEENS6_IJNS7_ILi128EEENS7_ILi176EEESA_EEELi128ENS_6half_tEfNS_4arch4Sm90ELb0ELb0ELb0ELb1ELb0ELb1ELb0ELb1ELb1ELb1ELb0ELb0EEENS1_21CollectiveEpilogueFwdINS6_IJSA_SA_SB_EEES9_SD_SF_Li256ELb1ELb1ELb0ELb0EEENS1_36VarlenDynamicPersistentTileSchedulerILi128ELi176ELi256ELi128ELb0ELb1ELb1ELb0ELb1ELb1EEEEEEEEEvNT_6ParamsE:
        .type           _ZN7cutlass13device_kernelIN5flash11enable_sm90INS1_16FlashAttnFwdSm90INS1_25CollectiveMainloopFwdSm90ILi2EN4cute5tupleIJNS5_1CILi1EEES8_S8_EEENS6_IJNS7_ILi128EEENS7_ILi176EEESA_EEELi128ENS_6half_tEfNS_4arch4Sm90ELb0ELb0ELb0ELb1ELb0ELb1ELb0ELb1ELb1ELb1ELb0ELb0EEENS1_21CollectiveEpilogueFwdINS6_IJSA_SA_SB_EEES9_SD_SF_Li256ELb1ELb1ELb0ELb0EEENS1_36VarlenDynamicPersistentTileSchedulerILi128ELi176ELi256ELi128ELb0ELb1ELb1ELb0ELb1ELb1EEEEEEEEEvNT_6ParamsE,@function
        .size           _ZN7cutlass13device_kernelIN5flash11enable_sm90INS1_16FlashAttnFwdSm90INS1_25CollectiveMainloopFwdSm90ILi2EN4cute5tupleIJNS5_1CILi1EEES8_S8_EEENS6_IJNS7_ILi128EEENS7_ILi176EEESA_EEELi128ENS_6half_tEfNS_4arch4Sm90ELb0ELb0ELb0ELb1ELb0ELb1ELb0ELb1ELb1ELb1ELb0ELb0EEENS1_21CollectiveEpilogueFwdINS6_IJSA_SA_SB_EEES9_SD_SF_Li256ELb1ELb1ELb0ELb0EEENS1_36VarlenDynamicPersistentTileSchedulerILi128ELi176ELi256ELi128ELb0ELb1ELb1ELb0ELb1ELb1EEEEEEEEEvNT_6ParamsE,(.L_x_13 - _ZN7cutlass13device_kernelIN5flash11enable_sm90INS1_16FlashAttnFwdSm90INS1_25CollectiveMainloopFwdSm90ILi2EN4cute5tupleIJNS5_1CILi1EEES8_S8_EEENS6_IJNS7_ILi128EEENS7_ILi176EEESA_EEELi128ENS_6half_tEfNS_4arch4Sm90ELb0ELb0ELb0ELb1ELb0ELb1ELb0ELb1ELb1ELb1ELb0ELb0EEENS1_21CollectiveEpilogueFwdINS6_IJSA_SA_SB_EEES9_SD_SF_Li256ELb1ELb1ELb0ELb0EEENS1_36VarlenDynamicPersistentTileSchedulerILi128ELi176ELi256ELi128ELb0ELb1ELb1ELb0ELb1ELb1EEEEEEEEEvNT_6ParamsE)
        .other          _ZN7cutlass13device_kernelIN5flash11enable_sm90INS1_16FlashAttnFwdSm90INS1_25CollectiveMainloopFwdSm90ILi2EN4cute5tupleIJNS5_1CILi1EEES8_S8_EEENS6_IJNS7_ILi128EEENS7_ILi176EEESA_EEELi128ENS_6half_tEfNS_4arch4Sm90ELb0ELb0ELb0ELb1ELb0ELb1ELb0ELb1ELb1ELb1ELb0ELb0EEENS1_21CollectiveEpilogueFwdINS6_IJSA_SA_SB_EEES9_SD_SF_Li256ELb1ELb1ELb0ELb0EEENS1_36VarlenDynamicPersistentTileSchedulerILi128ELi176ELi256ELi128ELb0ELb1ELb1ELb0ELb1ELb1EEEEEEEEEvNT_6ParamsE,@"STO_CUDA_ENTRY STV_DEFAULT"
_ZN7cutlass13device_kernelIN5flash11enable_sm90INS1_16FlashAttnFwdSm90INS1_25CollectiveMainloopFwdSm90ILi2EN4cute5tupleIJNS5_1CILi1EEES8_S8_EEENS6_IJNS7_ILi128EEENS7_ILi176EEESA_EEELi128ENS_6half_tEfNS_4arch4Sm90ELb0ELb0ELb0ELb1ELb0ELb1ELb0ELb1ELb1ELb1ELb0ELb0EEENS1_21CollectiveEpilogueFwdINS6_IJSA_SA_SB_EEES9_SD_SF_Li256ELb1ELb1ELb0ELb0EEENS1_36VarlenDynamicPersistentTileSchedulerILi128ELi176ELi256ELi128ELb0ELb1ELb1ELb0ELb1ELb1EEEEEEEEEvNT_6ParamsE:
[----:B------:R-:W-:Y:S01]  /*0000*/  LDC R1, c[0x0][0x37c] ;  /* 0x0000df00ff017b82 */ /* 0x000fe20000000800 */
[----:B------:R-:W-:Y:S05]  /*0010*/  EXIT ;  /* 0x000000000000794d */ /* 0x000fea0003800000 */
.L_x_3:
        /* <DEDUP_REMOVED lines=14> */
.L_x_13:


//--------------------- .text._ZN7cutlass13device_kernelIN5flash11enable_sm90INS1_16FlashAttnFwdSm90INS1_25CollectiveMainloopFwdSm90ILi2EN4cute5tupleIJNS5_1CILi1EEES8_S8_EEENS6_IJNS7_ILi128EEESA_SA_EEELi128ENS_6half_tEfNS_4arch4Sm90ELb0ELb1ELb0ELb0ELb0ELb0ELb0ELb1ELb1ELb1ELb0ELb0EEENS1_21CollectiveEpilogueFwdISB_S9_SC_SE_Li256ELb0ELb1ELb0ELb0EEENS1_30DynamicPersistentTileSchedulerILi256ELi128ELb0ELb1ELb1EEEEEEEEEvNT_6ParamsE --------------------------
	.section	.text._ZN7cutlass13device_kernelIN5flash11enable_sm90INS1_16FlashAttnFwdSm90INS1_25CollectiveMainloopFwdSm90ILi2EN4cute5tupleIJNS5_1CILi1EEES8_S8_EEENS6_IJNS7_ILi128EEESA_SA_EEELi128ENS_6half_tEfNS_4arch4Sm90ELb0ELb1ELb0ELb0ELb0ELb0ELb0ELb1ELb1ELb1ELb0ELb0EEENS1_21CollectiveEpilogueFwdISB_S9_SC_SE_Li256ELb0ELb1ELb0ELb0EEENS1_30DynamicPersistentTileSchedulerILi256ELi128ELb0ELb1ELb1EEEEEEEEEvNT_6ParamsE,"ax",@progbits
	.align	128
.text._ZN7cutlass13device_kernelIN5flash11enable_sm90INS1_16FlashAttnFwdSm90INS1_25CollectiveMainloopFwdSm90ILi2EN4cute5tupleIJNS5_1CILi1EEES8_S8_EEENS6_IJNS7_ILi128EEESA_SA_EEELi128ENS_6half_tEfNS_4arch4Sm90ELb0ELb1ELb0ELb0ELb0ELb0ELb0ELb1ELb1ELb1ELb0ELb0EEENS1_21CollectiveEpilogueFwdISB_S9_SC_SE_Li256ELb0ELb1ELb0ELb0EEENS1_30DynamicPersistentTileSchedulerILi256ELi128ELb0ELb1ELb1EEEEEEEEEvNT_6ParamsE:
        .type           _ZN7cutlass13device_kernelIN5flash11enable_sm90INS1_16FlashAttnFwdSm90INS1_25CollectiveMainloopFwdSm90ILi2EN4cute5tupleIJNS5_1CILi1EEES8_S8_EEENS6_IJNS7_ILi128EEESA_SA_EEELi128ENS_6half_tEfNS_4arch4Sm90ELb0ELb1ELb0ELb0ELb0ELb0ELb0ELb1ELb1ELb1ELb0ELb0EEENS1_21CollectiveEpilogueFwdISB_S9_SC_SE_Li256ELb0ELb1ELb0ELb0EEENS1_30DynamicPersistentTileSchedulerILi256ELi128ELb0ELb1ELb1EEEEEEEEEvNT_6ParamsE,@function
        .size           _ZN7cutlass13device_kernelIN5flash11enable_sm90INS1_16FlashAttnFwdSm90INS1_25CollectiveMainloopFwdSm90ILi2EN4cute5tupleIJNS5_1CILi1EEES8_S8_EEENS6_IJNS7_ILi128EEESA_SA_EEELi128ENS_6half_tEfNS_4arch4Sm90ELb0ELb1ELb0ELb0ELb0ELb0ELb0ELb1ELb1ELb1ELb0ELb0EEENS1_21CollectiveEpilogueFwdISB_S9_SC_SE_Li256ELb0ELb1ELb0ELb0EEENS1_30DynamicPersistentTileSchedulerILi256ELi128ELb0ELb1ELb1EEEEEEEEEvNT_6ParamsE,(.L_x_14 - _ZN7cutlass13device_kernelIN5flash11enable_sm90INS1_16FlashAttnFwdSm90INS1_25CollectiveMainloopFwdSm90ILi2EN4cute5tupleIJNS5_1CILi1EEES8_S8_EEENS6_IJNS7_ILi128EEESA_SA_EEELi128ENS_6half_tEfNS_4arch4Sm90ELb0ELb1ELb0ELb0ELb0ELb0ELb0ELb1ELb1ELb1ELb0ELb0EEENS1_21CollectiveEpilogueFwdISB_S9_SC_SE_Li256ELb0ELb1ELb0ELb0EEENS1_30DynamicPersistentTileSchedulerILi256ELi128ELb0ELb1ELb1EEEEEEEEEvNT_6ParamsE)
        .other          _ZN7cutlass13device_kernelIN5flash11enable_sm90INS1_16FlashAttnFwdSm90INS1_25CollectiveMainloopFwdSm90ILi2EN4cute5tupleIJNS5_1CILi1EEES8_S8_EEENS6_IJNS7_ILi128EEESA_SA_EEELi128ENS_6half_tEfNS_4arch4Sm90ELb0ELb1ELb0ELb0ELb0ELb0ELb0ELb1ELb1ELb1ELb0ELb0EEENS1_21CollectiveEpilogueFwdISB_S9_SC_SE_Li256ELb0ELb1ELb0ELb0EEENS1_30DynamicPersistentTileSchedulerILi256ELi128ELb0ELb1ELb1EEEEEEEEEvNT_6ParamsE,@"STO_CUDA_ENTRY STV_DEFAULT"
_ZN7cutlass13device_kernelIN5flash11enable_sm90INS1_16FlashAttnFwdSm90INS1_25CollectiveMainloopFwdSm90ILi2EN4cute5tupleIJNS5_1CILi1EEES8_S8_EEENS6_IJNS7_ILi128EEESA_SA_EEELi128ENS_6half_tEfNS_4arch4Sm90ELb0ELb1ELb0ELb0ELb0ELb0ELb0ELb1ELb1ELb1ELb0ELb0EEENS1_21CollectiveEpilogueFwdISB_S9_SC_SE_Li256ELb0ELb1ELb0ELb0EEENS1_30DynamicPersistentTileSchedulerILi256ELi128ELb0ELb1ELb1EEEEEEEEEvNT_6ParamsE:
[----:B------:R-:W-:Y:S01]  /*0000*/  LDC R1, c[0x0][0x37c] ;  /* 0x0000df00ff017b82 */ /* 0x000fe20000000800 */
[----:B------:R-:W-:Y:S05]  /*0010*/  EXIT ;  /* 0x000000000000794d */ /* 0x000fea0003800000 */
.L_x_4:
        /* <DEDUP_REMOVED lines=14> */
.L_x_14:


//--------------------- .text._ZN7cutlass13device_kernelIN5flash11enable_sm90INS1_16FlashAttnFwdSm90INS1_25CollectiveMainloopFwdSm90ILi2EN4cute5tupleIJNS5_1CILi1EEES8_S8_EEENS6_IJNS7_ILi128EEESA_SA_EEELi128ENS_6half_tEfNS_4arch4Sm90ELb0ELb1ELb0ELb1ELb0ELb0ELb0ELb1ELb1ELb1ELb0ELb0EEENS1_21CollectiveEpilogueFwdISB_S9_SC_SE_Li256ELb1ELb1ELb0ELb0EEENS1_36VarlenDynamicPersistentTileSchedulerILi128ELi128ELi256ELi128ELb0ELb1ELb1ELb1ELb0ELb1EEEEEEEEEvNT_6ParamsE --------------------------
	.section	.text._ZN7cutlass13device_kernelIN5flash11enable_sm90INS1_16FlashAttnFwdSm90INS1_25CollectiveMainloopFwdSm90ILi2EN4cute5tupleIJNS5_1CILi1EEES8_S8_EEENS6_IJNS7_ILi128EEESA_SA_EEELi128ENS_6half_tEfNS_4arch4Sm90ELb0ELb1ELb0ELb1ELb0ELb0ELb0ELb1ELb1ELb1ELb0ELb0EEENS1_21CollectiveEpilogueFwdISB_S9_SC_SE_Li256ELb1ELb1ELb0ELb0EEENS1_36VarlenDynamicPersistentTileSchedulerILi128ELi128ELi256ELi128ELb0ELb1ELb1ELb1ELb0ELb1EEEEEEEEEvNT_6ParamsE,"ax",@progbits
	.align	128
.text._ZN7cutlass13device_kernelIN5flash11enable_sm90INS1_16FlashAttnFwdSm90INS1_25CollectiveMainloopFwdSm90ILi2EN4cute5tupleIJNS5_1CILi1EEES8_S8_EEENS6_IJNS7_ILi128EEESA_SA_EEELi128ENS_6half_tEfNS_4arch4Sm90ELb0ELb1ELb0ELb1ELb0ELb0ELb0ELb1ELb1ELb1ELb0ELb0EEENS1_21CollectiveEpilogueFwdISB_S9_SC_SE_Li256ELb1ELb1ELb0ELb0EEENS1_36VarlenDynamicPersistentTileSchedulerILi128ELi128ELi256ELi128ELb0ELb1ELb1ELb1ELb0ELb1EEEEEEEEEvNT_6ParamsE:
        .type           _ZN7cutlass13device_kernelIN5flash11enable_sm90INS1_16FlashAttnFwdSm90INS1_25CollectiveMainloopFwdSm90ILi2EN4cute5tupleIJNS5_1CILi1EEES8_S8_EEENS6_IJNS7_ILi128EEESA_SA_EEELi128ENS_6half_tEfNS_4arch4Sm90ELb0ELb1ELb0ELb1ELb0ELb0ELb0ELb1ELb1ELb1ELb0ELb0EEENS1_21CollectiveEpilogueFwdISB_S9_SC_SE_Li256ELb1ELb1ELb0ELb0EEENS1_36VarlenDynamicPersistentTileSchedulerILi128ELi128ELi256ELi128ELb0ELb1ELb1ELb1ELb0ELb1EEEEEEEEEvNT_6ParamsE,@function
        .size           _ZN7cutlass13device_kernelIN5flash11enable_sm90INS1_16FlashAttnFwdSm90INS1_25CollectiveMainloopFwdSm90ILi2EN4cute5tupleIJNS5_1CILi1EEES8_S8_EEENS6_IJNS7_ILi128EEESA_SA_EEELi128ENS_6half_tEfNS_4arch4Sm90ELb0ELb1ELb0ELb1ELb0ELb0ELb0ELb1ELb1ELb1ELb0ELb0EEENS1_21CollectiveEpilogueFwdISB_S9_SC_SE_Li256ELb1ELb1ELb0ELb0EEENS1_36VarlenDynamicPersistentTileSchedulerILi128ELi128ELi256ELi128ELb0ELb1ELb1ELb1ELb0ELb1EEEEEEEEEvNT_6ParamsE,(.L_x_15 - _ZN7cutlass13device_kernelIN5flash11enable_sm90INS1_16FlashAttnFwdSm90INS1_25CollectiveMainloopFwdSm90ILi2EN4cute5tupleIJNS5_1CILi1EEES8_S8_EEENS6_IJNS7_ILi128EEESA_SA_EEELi128ENS_6half_tEfNS_4arch4Sm90ELb0ELb1ELb0ELb1ELb0ELb0ELb0ELb1ELb1ELb1ELb0ELb0EEENS1_21CollectiveEpilogueFwdISB_S9_SC_SE_Li256ELb1ELb1ELb0ELb0EEENS1_36VarlenDynamicPersistentTileSchedulerILi128ELi128ELi256ELi128ELb0ELb1ELb1ELb1ELb0ELb1EEEEEEEEEvNT_6ParamsE)
        .other          _ZN7cutlass13device_kernelIN5flash11enable_sm90INS1_16FlashAttnFwdSm90INS1_25CollectiveMainloopFwdSm90ILi2EN4cute5tupleIJNS5_1CILi1EEES8_S8_EEENS6_IJNS7_ILi128EEESA_SA_EEELi128ENS_6half_tEfNS_4arch4Sm90ELb0ELb1ELb0ELb1ELb0ELb0ELb0ELb1ELb1ELb1ELb0ELb0EEENS1_21CollectiveEpilogueFwdISB_S9_SC_SE_Li256ELb1ELb1ELb0ELb0EEENS1_36VarlenDynamicPersistentTileSchedulerILi128ELi128ELi256ELi128ELb0ELb1ELb1ELb1ELb0ELb1EEEEEEEEEvNT_6ParamsE,@"STO_CUDA_ENTRY STV_DEFAULT"
_ZN7cutlass13device_kernelIN5flash11enable_sm90INS1_16FlashAttnFwdSm90INS1_25CollectiveMainloopFwdSm90ILi2EN4cute5tupleIJNS5_1CILi1EEES8_S8_EEENS6_IJNS7_ILi128EEESA_SA_EEELi128ENS_6half_tEfNS_4arch4Sm90ELb0ELb1ELb0ELb1ELb0ELb0ELb0ELb1ELb1ELb1ELb0ELb0EEENS1_21CollectiveEpilogueFwdISB_S9_SC_SE_Li256ELb1ELb1ELb0ELb0EEENS1_36VarlenDynamicPersistentTileSchedulerILi128ELi128ELi256ELi128ELb0ELb1ELb1ELb1ELb0ELb1EEEEEEEEEvNT_6ParamsE:
[----:B------:R-:W-:Y:S01]  /*0000*/  LDC R1, c[0x0][0x37c] ;  /* 0x0000df00ff017b82 */ /* 0x000fe20000000800 */
[----:B------:R-:W-:Y:S05]  /*0010*/  EXIT ;  /* 0x000000000000794d */ /* 0x000fea0003800000 */
.L_x_5:
        /* <DEDUP_REMOVED lines=14> */
.L_x_15:


//--------------------- .text._ZN7cutlass13device_kernelIN5flash11enable_sm90INS1_16FlashAttnFwdSm90INS1_25CollectiveMainloopFwdSm90ILi2EN4cute5tupleIJNS5_1CILi1EEES8_S8_EEENS6_IJNS7_ILi128EEESA_SA_EEELi128ENS_6half_tEfNS_4arch4Sm90ELb0ELb1ELb0ELb1ELb0ELb1ELb0ELb1ELb1ELb1ELb0ELb0EEENS1_21CollectiveEpilogueFwdISB_S9_SC_SE_Li256ELb1ELb1ELb0ELb0EEENS1_36VarlenDynamicPersistentTileSchedulerILi128ELi128ELi256ELi128ELb0ELb1ELb1ELb1ELb0ELb1EEEEEEEEEvNT_6ParamsE --------------------------
	.section	.text._ZN7cutlass13device_kernelIN5flash11enable_sm90INS1_16FlashAttnFwdSm90INS1_25CollectiveMainloopFwdSm90ILi2EN4cute5tupleIJNS5_1CILi1EEES8_S8_EEENS6_IJNS7_ILi128EEESA_SA_EEELi128ENS_6half_tEfNS_4arch4Sm90ELb0ELb1ELb0ELb1ELb0ELb1ELb0ELb1ELb1ELb1ELb0ELb0EEENS1_21CollectiveEpilogueFwdISB_S9_SC_SE_Li256ELb1ELb1ELb0ELb0EEENS1_36VarlenDynamicPersistentTileSchedulerILi128ELi128ELi256ELi128ELb0ELb1ELb1ELb1ELb0ELb1EEEEEEEEEvNT_6ParamsE,"ax",@progbits
	.align	128
.text._ZN7cutlass13device_kernelIN5flash11enable_sm90INS1_16FlashAttnFwdSm90INS1_25CollectiveMainloopFwdSm90ILi2EN4cute5tupleIJNS5_1CILi1EEES8_S8_EEENS6_IJNS7_ILi128EEESA_SA_EEELi128ENS_6half_tEfNS_4arch4Sm90ELb0ELb1ELb0ELb1ELb0ELb1ELb0ELb1ELb1ELb1ELb0ELb0EEENS1_21CollectiveEpilogueFwdISB_S9_SC_SE_Li256ELb1ELb1ELb0ELb0EEENS1_36VarlenDynamicPersistentTileSchedulerILi128ELi128ELi256ELi128ELb0ELb1ELb1ELb1ELb0ELb1EEEEEEEEEvNT_6ParamsE:
        .type           _ZN7cutlass13device_kernelIN5flash11enable_sm90INS1_16FlashAttnFwdSm90INS1_25CollectiveMainloopFwdSm90ILi2EN4cute5tupleIJNS5_1CILi1EEES8_S8_EEENS6_IJNS7_ILi128EEESA_SA_EEELi128ENS_6half_tEfNS_4arch4Sm90ELb0ELb1ELb0ELb1ELb0ELb1ELb0ELb1ELb1ELb1ELb0ELb0EEENS1_21CollectiveEpilogueFwdISB_S9_SC_SE_Li256ELb1ELb1ELb0ELb0EEENS1_36VarlenDynamicPersistentTileSchedulerILi128ELi128ELi256ELi128ELb0ELb1ELb1ELb1ELb0ELb1EEEEEEEEEvNT_6ParamsE,@function
        .size           _ZN7cutlass13device_kernelIN5flash11enable_sm90INS1_16FlashAttnFwdSm90INS1_25CollectiveMainloopFwdSm90ILi2EN4cute5tupleIJNS5_1CILi1EEES8_S8_EEENS6_IJNS7_ILi128EEESA_SA_EEELi128ENS_6half_tEfNS_4arch4Sm90ELb0ELb1ELb0ELb1ELb0ELb1ELb0ELb1ELb1ELb1ELb0ELb0EEENS1_21CollectiveEpilogueFwdISB_S9_SC_SE_Li256ELb1ELb1ELb0ELb0EEENS1_36VarlenDynamicPersistentTileSchedulerILi128ELi128ELi256ELi128ELb0ELb1ELb1ELb1ELb0ELb1EEEEEEEEEvNT_6ParamsE,(.L_x_16 - _ZN7cutlass13device_kernelIN5flash11enable_sm90INS1_16FlashAttnFwdSm90INS1_25CollectiveMainloopFwdSm90ILi2EN4cute5tupleIJNS5_1CILi1EEES8_S8_EEENS6_IJNS7_ILi128EEESA_SA_EEELi128ENS_6half_tEfNS_4arch4Sm90ELb0ELb1ELb0ELb1ELb0ELb1ELb0ELb1ELb1ELb1ELb0ELb0EEENS1_21CollectiveEpilogueFwdISB_S9_SC_SE_Li256ELb1ELb1ELb0ELb0EEENS1_36VarlenDynamicPersistentTileSchedulerILi128ELi128ELi256ELi128ELb0ELb1ELb1ELb1ELb0ELb1EEEEEEEEEvNT_6ParamsE)
        .other          _ZN7cutlass13device_kernelIN5flash11enable_sm90INS1_16FlashAttnFwdSm90INS1_25CollectiveMainloopFwdSm90ILi2EN4cute5tupleIJNS5_1CILi1EEES8_S8_EEENS6_IJNS7_ILi128EEESA_SA_EEELi128ENS_6half_tEfNS_4arch4Sm90ELb0ELb1ELb0ELb1ELb0ELb1ELb0ELb1ELb1ELb1ELb0ELb0EEENS1_21CollectiveEpilogueFwdISB_S9_SC_SE_Li256ELb1ELb1ELb0ELb0EEENS1_36VarlenDynamicPersistentTileSchedulerILi128ELi128ELi256ELi128ELb0ELb1ELb1ELb1ELb0ELb1EEEEEEEEEvNT_6ParamsE,@"STO_CUDA_ENTRY STV_DEFAULT"
_ZN7cutlass13device_kernelIN5flash11enable_sm90INS1_16FlashAttnFwdSm90INS1_25CollectiveMainloopFwdSm90ILi2EN4cute5tupleIJNS5_1CILi1EEES8_S8_EEENS6_IJNS7_ILi128EEESA_SA_EEELi128ENS_6half_tEfNS_4arch4Sm90ELb0ELb1ELb0ELb1ELb0ELb1ELb0ELb1ELb1ELb1ELb0ELb0EEENS1_21CollectiveEpilogueFwdISB_S9_SC_SE_Li256ELb1ELb1ELb0ELb0EEENS1_36VarlenDynamicPersistentTileSchedulerILi128ELi128ELi256ELi128ELb0ELb1ELb1ELb1ELb0ELb1EEEEEEEEEvNT_6ParamsE:
[----:B------:R-:W-:Y:S01]  /*0000*/  LDC R1, c[0x0][0x37c] ;  /* 0x0000df00ff017b82 */ /* 0x000fe20000000800 */
[----:B------:R-:W-:Y:S05]  /*0010*/  EXIT ;  /* 0x000000000000794d */ /* 0x000fea0003800000 */
.L_x_6:
        /* <DEDUP_REMOVED lines=14> */
.L_x_16:


//--------------------- .text._ZN7cutlass13device_kernelIN5flash11enable_sm90INS1_16FlashAttnFwdSm90INS1_25CollectiveMainloopFwdSm90ILi2EN4cute5tupleIJNS5_1CILi1EEES8_S8_EEENS6_IJNS7_ILi128EEESA_SA_EEELi128ENS_6half_tEfNS_4arch4Sm90ELb1ELb0ELb0ELb0ELb0ELb0ELb0ELb1ELb1ELb1ELb0ELb0EEENS1_21CollectiveEpilogueFwdISB_S9_SC_SE_Li256ELb0ELb1ELb0ELb0EEENS1_30DynamicPersistentTileSchedulerILi256ELi128ELb0ELb1ELb1EEEEEEEEEvNT_6ParamsE --------------------------
	.section	.text._ZN7cutlass13device_kernelIN5flash11enable_sm90INS1_16FlashAttnFwdSm90INS1_25CollectiveMainloopFwdSm90ILi2EN4cute5tupleIJNS5_1CILi1EEES8_S8_EEENS6_IJNS7_ILi128EEESA_SA_EEELi128ENS_6half_tEfNS_4arch4Sm90ELb1ELb0ELb0ELb0ELb0ELb0ELb0ELb1ELb1ELb1ELb0ELb0EEENS1_21CollectiveEpilogueFwdISB_S9_SC_SE_Li256ELb0ELb1ELb0ELb0EEENS1_30DynamicPersistentTileSchedulerILi256ELi128ELb0ELb1ELb1EEEEEEEEEvNT_6ParamsE,"ax",@progbits
	.align	128
.text._ZN7cutlass13device_kernelIN5flash11enable_sm90INS1_16FlashAttnFwdSm90INS1_25CollectiveMainloopFwdSm90ILi2EN4cute5tupleIJNS5_1CILi1EEES8_S8_EEENS6_IJNS7_ILi128EEESA_SA_EEELi128ENS_6half_tEfNS_4arch4Sm90ELb1ELb0ELb0ELb0ELb0ELb0ELb0ELb1ELb1ELb1ELb0ELb0EEENS1_21CollectiveEpilogueFwdISB_S9_SC_SE_Li256ELb0ELb1ELb0ELb0EEENS1_30DynamicPersistentTileSchedulerILi256ELi128ELb0ELb1ELb1EEEEEEEEEvNT_6ParamsE:
        .type           _ZN7cutlass13device_kernelIN5flash11enable_sm90INS1_16FlashAttnFwdSm90INS1_25CollectiveMainloopFwdSm90ILi2EN4cute5tupleIJNS5_1CILi1EEES8_S8_EEENS6_IJNS7_ILi128EEESA_SA_EEELi128ENS_6half_tEfNS_4arch4Sm90ELb1ELb0ELb0ELb0ELb0ELb0ELb0ELb1ELb1ELb1ELb0ELb0EEENS1_21CollectiveEpilogueFwdISB_S9_SC_SE_Li256ELb0ELb1ELb0ELb0EEENS1_30DynamicPersistentTileSchedulerILi256ELi128ELb0ELb1ELb1EEEEEEEEEvNT_6ParamsE,@function
        .size           _ZN7cutlass13device_kernelIN5flash11enable_sm90INS1_16FlashAttnFwdSm90INS1_25CollectiveMainloopFwdSm90ILi2EN4cute5tupleIJNS5_1CILi1EEES8_S8_EEENS6_IJNS7_ILi128EEESA_SA_EEELi128ENS_6half_tEfNS_4arch4Sm90ELb1ELb0ELb0ELb0ELb0ELb0ELb0ELb1ELb1ELb1ELb0ELb0EEENS1_21CollectiveEpilogueFwdISB_S9_SC_SE_Li256ELb0ELb1ELb0ELb0EEENS1_30DynamicPersistentTileSchedulerILi256ELi128ELb0ELb1ELb1EEEEEEEEEvNT_6ParamsE,(.L_x_17 - _ZN7cutlass13device_kernelIN5flash11enable_sm90INS1_16FlashAttnFwdSm90INS1_25CollectiveMainloopFwdSm90ILi2EN4cute5tupleIJNS5_1CILi1EEES8_S8_EEENS6_IJNS7_ILi128EEESA_SA_EEELi128ENS_6half_tEfNS_4arch4Sm90ELb1ELb0ELb0ELb0ELb0ELb0ELb0ELb1ELb1ELb1ELb0ELb0EEENS1_21CollectiveEpilogueFwdISB_S9_SC_SE_Li256ELb0ELb1ELb0ELb0EEENS1_30DynamicPersistentTileSchedulerILi256ELi128ELb0ELb1ELb1EEEEEEEEEvNT_6ParamsE)
        .other          _ZN7cutlass13device_kernelIN5flash11enable_sm90INS1_16FlashAttnFwdSm90INS1_25CollectiveMainloopFwdSm90ILi2EN4cute5tupleIJNS5_1CILi1EEES8_S8_EEENS6_IJNS7_ILi128EEESA_SA_EEELi128ENS_6half_tEfNS_4arch4Sm90ELb1ELb0ELb0ELb0ELb0ELb0ELb0ELb1ELb1ELb1ELb0ELb0EEENS1_21CollectiveEpilogueFwdISB_S9_SC_SE_Li256ELb0ELb1ELb0ELb0EEENS1_30DynamicPersistentTileSchedulerILi256ELi128ELb0ELb1ELb1EEEEEEEEEvNT_6ParamsE,@"STO_CUDA_ENTRY STV_DEFAULT"
_ZN7cutlass13device_kernelIN5flash11enable_sm90INS1_16FlashAttnFwdSm90INS1_25CollectiveMainloopFwdSm90ILi2EN4cute5tupleIJNS5_1CILi1EEES8_S8_EEENS6_IJNS7_ILi128EEESA_SA_EEELi128ENS_6half_tEfNS_4arch4Sm90ELb1ELb0ELb0ELb0ELb0ELb0ELb0ELb1ELb1ELb1ELb0ELb0EEENS1_21CollectiveEpilogueFwdISB_S9_SC_SE_Li256ELb0ELb1ELb0ELb0EEENS1_30DynamicPersistentTileSchedulerILi256ELi128ELb0ELb1ELb1EEEEEEEEEvNT_6ParamsE:
[----:B------:R-:W-:Y:S01]  /*0000*/  LDC R1, c[0x0][0x37c] ;  /* 0x0000df00ff017b82 */ /* 0x000fe20000000800 */
[----:B------:R-:W-:Y:S05]  /*0010*/  EXIT ;  /* 0x000000000000794d */ /* 0x000fea0003800000 */
.L_x_7:
        /* <DEDUP_REMOVED lines=14> */
.L_x_17:


//--------------------- .text._ZN7cutlass13device_kernelIN5flash11enable_sm90INS1_16FlashAttnFwdSm90INS1_25CollectiveMainloopFwdSm90ILi2EN4cute5tupleIJNS5_1CILi1EEES8_S8_EEENS6_IJNS7_ILi128EEESA_SA_EEELi128ENS_6half_tEfNS_4arch4Sm90ELb1ELb0ELb0ELb1ELb0ELb0ELb0ELb1ELb1ELb1ELb0ELb0EEENS1_21CollectiveEpilogueFwdISB_S9_SC_SE_Li256ELb1ELb1ELb0ELb0EEENS1_36VarlenDynamicPersistentTileSchedulerILi128ELi128ELi256ELi128ELb0ELb1ELb1ELb1ELb1ELb1EEEEEEEEEvNT_6ParamsE --------------------------
	.section	.text._ZN7cutlass13device_kernelIN5flash11enable_sm90INS1_16FlashAttnFwdSm90INS1_25CollectiveMainloopFwdSm90ILi2EN4cute5tupleIJNS5_1CILi1EEES8_S8_EEENS6_IJNS7_ILi128EEESA_SA_EEELi128ENS_6half_tEfNS_4arch4Sm90ELb1ELb0ELb0ELb1ELb0ELb0ELb0ELb1ELb1ELb1ELb0ELb0EEENS1_21CollectiveEpilogueFwdISB_S9_SC_SE_Li256ELb1ELb1ELb0ELb0EEENS1_36VarlenDynamicPersistentTileSchedulerILi128ELi128ELi256ELi128ELb0ELb1ELb1ELb1ELb1ELb1EEEEEEEEEvNT_6ParamsE,"ax",@progbits
	.align	128
.text._ZN7cutlass13device_kernelIN5flash11enable_sm90INS1_16FlashAttnFwdSm90INS1_25CollectiveMainloopFwdSm90ILi2EN4cute5tupleIJNS5_1CILi1EEES8_S8_EEENS6_IJNS7_ILi128EEESA_SA_EEELi128ENS_6half_tEfNS_4arch4Sm90ELb1ELb0ELb0ELb1ELb0ELb0ELb0ELb1ELb1ELb1ELb0ELb0EEENS1_21CollectiveEpilogueFwdISB_S9_SC_SE_Li256ELb1ELb1ELb0ELb0EEENS1_36VarlenDynamicPersistentTileSchedulerILi128ELi128ELi256ELi128ELb0ELb1ELb1ELb1ELb1ELb1EEEEEEEEEvNT_6ParamsE:
        .type           _ZN7cutlass13device_kernelIN5flash11enable_sm90INS1_16FlashAttnFwdSm90INS1_25CollectiveMainloopFwdSm90ILi2EN4cute5tupleIJNS5_1CILi1EEES8_S8_EEENS6_IJNS7_ILi128EEESA_SA_EEELi128ENS_6half_tEfNS_4arch4Sm90ELb1ELb0ELb0ELb1ELb0ELb0ELb0ELb1ELb1ELb1ELb0ELb0EEENS1_21CollectiveEpilogueFwdISB_S9_SC_SE_Li256ELb1ELb1ELb0ELb0EEENS1_36VarlenDynamicPersistentTileSchedulerILi128ELi128ELi256ELi128ELb0ELb1ELb1ELb1ELb1ELb1EEEEEEEEEvNT_6ParamsE,@function
        .size           _ZN7cutlass13device_kernelIN5flash11enable_sm90INS1_16FlashAttnFwdSm90INS1_25CollectiveMainloopFwdSm90ILi2EN4cute5tupleIJNS5_1CILi1EEES8_S8_EEENS6_IJNS7_ILi128EEESA_SA_EEELi128ENS_6half_tEfNS_4arch4Sm90ELb1ELb0ELb0ELb1ELb0ELb0ELb0ELb1ELb1ELb1ELb0ELb0EEENS1_21CollectiveEpilogueFwdISB_S9_SC_SE_Li256ELb1ELb1ELb0ELb0EEENS1_36VarlenDynamicPersistentTileSchedulerILi128ELi128ELi256ELi128ELb0ELb1ELb1ELb1ELb1ELb1EEEEEEEEEvNT_6ParamsE,(.L_x_18 - _ZN7cutlass13device_kernelIN5flash11enable_sm90INS1_16FlashAttnFwdSm90INS1_25CollectiveMainloopFwdSm90ILi2EN4cute5tupleIJNS5_1CILi1EEES8_S8_EEENS6_IJNS7_ILi128EEESA_SA_EEELi128ENS_6half_tEfNS_4arch4Sm90ELb1ELb0ELb0ELb1ELb0ELb0ELb0ELb1ELb1ELb1ELb0ELb0EEENS1_21CollectiveEpilogueFwdISB_S9_SC_SE_Li256ELb1ELb1ELb0ELb0EEENS1_36VarlenDynamicPersistentTileSchedulerILi128ELi128ELi256ELi128ELb0ELb1ELb1ELb1ELb1ELb1EEEEEEEEEvNT_6ParamsE)
        .other          _ZN7cutlass13device_kernelIN5flash11enable_sm90INS1_16FlashAttnFwdSm90INS1_25CollectiveMainloopFwdSm90ILi2EN4cute5tupleIJNS5_1CILi1EEES8_S8_EEENS6_IJNS7_ILi128EEESA_SA_EEELi128ENS_6half_tEfNS_4arch4Sm90ELb1ELb0ELb0ELb1ELb0ELb0ELb0ELb1ELb1ELb1ELb0ELb0EEENS1_21CollectiveEpilogueFwdISB_S9_SC_SE_Li256ELb1ELb1ELb0ELb0EEENS1_36VarlenDynamicPersistentTileSchedulerILi128ELi128ELi256ELi128ELb0ELb1ELb1ELb1ELb1ELb1EEEEEEEEEvNT_6ParamsE,@"STO_CUDA_ENTRY STV_DEFAULT"
_ZN7cutlass13device_kernelIN5flash11enable_sm90INS1_16FlashAttnFwdSm90INS1_25CollectiveMainloopFwdSm90ILi2EN4cute5tupleIJNS5_1CILi1EEES8_S8_EEENS6_IJNS7_ILi128EEESA_SA_EEELi128ENS_6half_tEfNS_4arch4Sm90ELb1ELb0ELb0ELb1ELb0ELb0ELb0ELb1ELb1ELb1ELb0ELb0EEENS1_21CollectiveEpilogueFwdISB_S9_SC_SE_Li256ELb1ELb1ELb0ELb0EEENS1_36VarlenDynamicPersistentTileSchedulerILi128ELi128ELi256ELi128ELb0ELb1ELb1ELb1ELb1ELb1EEEEEEEEEvNT_6ParamsE:
[----:B------:R-:W-:Y:S01]  /*0000*/  LDC R1, c[0x0][0x37c] ;  /* 0x0000df00ff017b82 */ /* 0x000fe20000000800 */
[----:B------:R-:W-:Y:S05]  /*0010*/  EXIT ;  /* 0x000000000000794d */ /* 0x000fea0003800000 */
.L_x_8:
        /* <DEDUP_REMOVED lines=14> */
.L_x_18:


//--------------------- .text._ZN7cutlass13device_kernelIN5flash11enable_sm90INS1_16FlashAttnFwdSm90INS1_25CollectiveMainloopFwdSm90ILi2EN4cute5tupleIJNS5_1CILi1EEES8_S8_EEENS6_IJNS7_ILi128EEESA_SA_EEELi128ENS_6half_tEfNS_4arch4Sm90ELb1ELb0ELb0ELb1ELb0ELb1ELb0ELb1ELb1ELb1ELb0ELb0EEENS1_21CollectiveEpilogueFwdISB_S9_SC_SE_Li256ELb1ELb1ELb0ELb0EEENS1_36VarlenDynamicPersistentTileSchedulerILi128ELi128ELi256ELi128ELb0ELb1ELb1ELb1ELb1ELb1EEEEEEEEEvNT_6ParamsE --------------------------
	.section	.text._ZN7cutlass13device_kernelIN5flash11enable_sm90INS1_16FlashAttnFwdSm90INS1_25CollectiveMainloopFwdSm90ILi2EN4cute5tupleIJNS5_1CILi1EEES8_S8_EEENS6_IJNS7_ILi128EEESA_SA_EEELi128ENS_6half_tEfNS_4arch4Sm90ELb1ELb0ELb0ELb1ELb0ELb1ELb0ELb1ELb1ELb1ELb0ELb0EEENS1_21CollectiveEpilogueFwdISB_S9_SC_SE_Li256ELb1ELb1ELb0ELb0EEENS1_36VarlenDynamicPersistentTileSchedulerILi128ELi128ELi256ELi128ELb0ELb1ELb1ELb1ELb1ELb1EEEEEEEEEvNT_6ParamsE,"ax",@progbits
	.align	128
.text._ZN7cutlass13device_kernelIN5flash11enable_sm90INS1_16FlashAttnFwdSm90INS1_25CollectiveMainloopFwdSm90ILi2EN4cute5tupleIJNS5_1CILi1EEES8_S8_EEENS6_IJNS7_ILi128EEESA_SA_EEELi128ENS_6half_tEfNS_4arch4Sm90ELb1ELb0ELb0ELb1ELb0ELb1ELb0ELb1ELb1ELb1ELb0ELb0EEENS1_21CollectiveEpilogueFwdISB_S9_SC_SE_Li256ELb1ELb1ELb0ELb0EEENS1_36VarlenDynamicPersistentTileSchedulerILi128ELi128ELi256ELi128ELb0ELb1ELb1ELb1ELb1ELb1EEEEEEEEEvNT_6ParamsE:
        .type           _ZN7cutlass13device_kernelIN5flash11enable_sm90INS1_16FlashAttnFwdSm90INS1_25CollectiveMainloopFwdSm90ILi2EN4cute5tupleIJNS5_1CILi1EEES8_S8_EEENS6_IJNS7_ILi128EEESA_SA_EEELi128ENS_6half_tEfNS_4arch4Sm90ELb1ELb0ELb0ELb1ELb0ELb1ELb0ELb1ELb1ELb1ELb0ELb0EEENS1_21CollectiveEpilogueFwdISB_S9_SC_SE_Li256ELb1ELb1ELb0ELb0EEENS1_36VarlenDynamicPersistentTileSchedulerILi128ELi128ELi256ELi128ELb0ELb1ELb1ELb1ELb1ELb1EEEEEEEEEvNT_6ParamsE,@function
        .size           _ZN7cutlass13device_kernelIN5flash11enable_sm90INS1_16FlashAttnFwdSm90INS1_25CollectiveMainloopFwdSm90ILi2EN4cute5tupleIJNS5_1CILi1EEES8_S8_EEENS6_IJNS7_ILi128EEESA_SA_EEELi128ENS_6half_tEfNS_4arch4Sm90ELb1ELb0ELb0ELb1ELb0ELb1ELb0ELb1ELb1ELb1ELb0ELb0EEENS1_21CollectiveEpilogueFwdISB_S9_SC_SE_Li256ELb1ELb1ELb0ELb0EEENS1_36VarlenDynamicPersistentTileSchedulerILi128ELi128ELi256ELi128ELb0ELb1ELb1ELb1ELb1ELb1EEEEEEEEEvNT_6ParamsE,(.L_x_19 - _ZN7cutlass13device_kernelIN5flash11enable_sm90INS1_16FlashAttnFwdSm90INS1_25CollectiveMainloopFwdSm90ILi2EN4cute5tupleIJNS5_1CILi1EEES8_S8_EEENS6_IJNS7_ILi128EEESA_SA_EEELi128ENS_6half_tEfNS_4arch4Sm90ELb1ELb0ELb0ELb1ELb0ELb1ELb0ELb1ELb1ELb1ELb0ELb0EEENS1_21CollectiveEpilogueFwdISB_S9_SC_SE_Li256ELb1ELb1ELb0ELb0EEENS1_36VarlenDynamicPersistentTileSchedulerILi128ELi128ELi256ELi128ELb0ELb1ELb1ELb1ELb1ELb1EEEEEEEEEvNT_6ParamsE)
        .other          _ZN7cutlass13device_kernelIN5flash11enable_sm90INS1_16FlashAttnFwdSm90INS1_25CollectiveMainloopFwdSm90ILi2EN4cute5tupleIJNS5_1CILi1EEES8_S8_EEENS6_IJNS7_ILi128EEESA_SA_EEELi128ENS_6half_tEfNS_4arch4Sm90ELb1ELb0ELb0ELb1ELb0ELb1ELb0ELb1ELb1ELb1ELb0ELb0EEENS1_21CollectiveEpilogueFwdISB_S9_SC_SE_Li256ELb1ELb1ELb0ELb0EEENS1_36VarlenDynamicPersistentTileSchedulerILi128ELi128ELi256ELi128ELb0ELb1ELb1ELb1ELb1ELb1EEEEEEEEEvNT_6ParamsE,@"STO_CUDA_ENTRY STV_DEFAULT"
_ZN7cutlass13device_kernelIN5flash11enable_sm90INS1_16FlashAttnFwdSm90INS1_25CollectiveMainloopFwdSm90ILi2EN4cute5tupleIJNS5_1CILi1EEES8_S8_EEENS6_IJNS7_ILi128EEESA_SA_EEELi128ENS_6half_tEfNS_4arch4Sm90ELb1ELb0ELb0ELb1ELb0ELb1ELb0ELb1ELb1ELb1ELb0ELb0EEENS1_21CollectiveEpilogueFwdISB_S9_SC_SE_Li256ELb1ELb1ELb0ELb0EEENS1_36VarlenDynamicPersistentTileSchedulerILi128ELi128ELi256ELi128ELb0ELb1ELb1ELb1ELb1ELb1EEEEEEEEEvNT_6ParamsE:
[----:B------:R-:W-:Y:S01]  /*0000*/  LDC R1, c[0x0][0x37c] ;  /* 0x0000df00ff017b82 */ /* 0x000fe20000000800 */
[----:B------:R-:W-:Y:S05]  /*0010*/  EXIT ;  /* 0x000000000000794d */ /* 0x000fea0003800000 */
.L_x_9:
        /* <DEDUP_REMOVED lines=14> */
.L_x_19:


//--------------------- .nv.shared.reserved.0     --------------------------
	.section	.nv.shared.reserved.0,"aw",@nobits
	.weak		__nv_reservedSMEM_offset_0_alias
	.size		__nv_reservedSMEM_offset_0_alias, 0, 64
	.other		__nv_reservedSMEM_offset_0_alias,@"STO_CUDA_RESERVED_SHARED STV_DEFAULT"
__nv_reservedSMEM_offset_0_alias:
	.zero		0
	.zero		64


//--------------------- .nv.global                --------------------------
	.section	.nv.global,"aw",@nobits
.nv.global:
	.type		_ZN74_INTERNAL_7ba13ced_38_flash_fwd_hdim128_fp16_packgqa_sm90_cu_ceb34e2a_29984cute1_E,@object
	.size		_ZN74_INTERNAL_7ba13ced_38_flash_fwd_hdim128_fp16_packgqa_sm90_cu_ceb34e2a_29984cute1_E,(_ZN74_INTERNAL_7ba13ced_38_flash_fwd_hdim128_fp16_packgqa_sm90_cu_ceb34e2a_29984cuda3std3__45__cpo6cbeginE - _ZN74_INTERNAL_7ba13ced_38_flash_fwd_hdim128_fp16_packgqa_sm90_cu_ceb34e2a_29984cute1_E)
_ZN74_INTERNAL_7ba13ced_38_flash_fwd_hdim128_fp16_packgqa_sm90_cu_ceb34e2a_29984cute1_E:
	.zero		1
	.type		_ZN74_INTERNAL_7ba13ced_38_flash_fwd_hdim128_fp16_packgqa_sm90_cu_ceb34e2a_29984cuda3std3__45__cpo6cbeginE,@object
	.size		_ZN74_INTERNAL_7ba13ced_38_flash_fwd_hdim128_fp16_packgqa_sm90_cu_ceb34e2a_29984cuda3std3__45__cpo6cbeginE,(_ZN74_INTERNAL_7ba13ced_38_flash_fwd_hdim128_fp16_packgqa_sm90_cu_ceb34e2a_29984cuda3std3__48in_placeE - _ZN74_INTERNAL_7ba13ced_38_flash_fwd_hdim128_fp16_packgqa_sm90_cu_ceb34e2a_29984cuda3std3__45__cpo6cbeginE)
_ZN74_INTERNAL_7ba13ced_38_flash_fwd_hdim128_fp16_packgqa_sm90_cu_ceb34e2a_29984cuda3std3__45__cpo6cbeginE:
	.zero		1
	.type		_ZN74_INTERNAL_7ba13ced_38_flash_fwd_hdim128_fp16_packgqa_sm90_cu_ceb34e2a_29984cuda3std3__48in_placeE,@object
	.size		_ZN74_INTERNAL_7ba13ced_38_flash_fwd_hdim128_fp16_packgqa_sm90_cu_ceb34e2a_29984cuda3std3__48in_placeE,(_ZN74_INTERNAL_7ba13ced_38_flash_fwd_hdim128_fp16_packgqa_sm90_cu_ceb34e2a_29984cuda3std6ranges3__45__cpo9iter_moveE - _ZN74_INTERNAL_7ba13ced_38_flash_fwd_hdim128_fp16_packgqa_sm90_cu_ceb34e2a_29984cuda3std3__48in_placeE)
_ZN74_INTERNAL_7ba13ced_38_flash_fwd_hdim128_fp16_packgqa_sm90_cu_ceb34e2a_29984cuda3std3__48in_placeE:
	.zero		1
	.type		_ZN74_INTERNAL_7ba13ced_38_flash_fwd_hdim128_fp16_packgqa_sm90_cu_ceb34e2a_29984cuda3std6ranges3__45__cpo9iter_moveE,@object
	.size		_ZN74_INTERNAL_7ba13ced_38_flash_fwd_hdim128_fp16_packgqa_sm90_cu_ceb34e2a_29984cuda3std6ranges3__45__cpo9iter_moveE,(_ZN74_INTERNAL_7ba13ced_38_flash_fwd_hdim128_fp16_packgqa_sm90_cu_ceb34e2a_29984cuda3std3__45__cpo5beginE - _ZN74_INTERNAL_7ba13ced_38_flash_fwd_hdim128_fp16_packgqa_sm90_cu_ceb34e2a_29984cuda3std6ranges3__45__cpo9iter_moveE)
_ZN74_INTERNAL_7ba13ced_38_flash_fwd_hdim128_fp16_packgqa_sm90_cu_ceb34e2a_29984cuda3std6ranges3__45__cpo9iter_moveE:
	.zero		1
	.type		_ZN74_INTERNAL_7ba13ced_38_flash_fwd_hdim128_fp16_packgqa_sm90_cu_ceb34e2a_29984cuda3std3__45__cpo5beginE,@object
	.size		_ZN74_INTERNAL_7ba13ced_38_flash_fwd_hdim128_fp16_packgqa_sm90_cu_ceb34e2a_29984cuda3std3__45__cpo5beginE,(_ZN74_INTERNAL_7ba13ced_38_flash_fwd_hdim128_fp16_packgqa_sm90_cu_ceb34e2a_29984cuda3std3__476_GLOBAL__N__7ba13ced_38_flash_fwd_hdim128_fp16_packgqa_sm90_cu_ceb34e2a_29986ignoreE - _ZN74_INTERNAL_7ba13ced_38_flash_fwd_hdim128_fp16_packgqa_sm90_cu_ceb34e2a_29984cuda3std3__45__cpo5beginE)
_ZN74_INTERNAL_7ba13ced_38_flash_fwd_hdim128_fp16_packgqa_sm90_cu_ceb34e2a_29984cuda3std3__45__cpo5beginE:
	.zero		1
	.type		_ZN74_INTERNAL_7ba13ced_38_flash_fwd_hdim128_fp16_packgqa_sm90_cu_ceb34e2a_29984cuda3std3__476_GLOBAL__N__7ba13ced_38_flash_fwd_hdim128_fp16_packgqa_sm90_cu_ceb34e2a_29986ignoreE,@object
	.size		_ZN74_INTERNAL_7ba13ced_38_flash_fwd_hdim128_fp16_packgqa_sm90_cu_ceb34e2a_29984cuda3std3__476_GLOBAL__N__7ba13ced_38_flash_fwd_hdim128_fp16_packgqa_sm90_cu_ceb34e2a_29986ignoreE,(_ZN74_INTERNAL_7ba13ced_38_flash_fwd_hdim128_fp16_packgqa_sm90_cu_ceb34e2a_29984cute7productE - _ZN74_INTERNAL_7ba13ced_38_flash_fwd_hdim128_fp16_packgqa_sm90_cu_ceb34e2a_29984cuda3std3__476_GLOBAL__N__7ba13ced_38_flash_fwd_hdim128_fp16_packgqa_sm90_cu_ceb34e2a_29986ignoreE)
_ZN74_INTERNAL_7ba13ced_38_flash_fwd_hdim128_fp16_packgqa_sm90_cu_ceb34e2a_29984cuda3std3__476_GLOBAL__N__7ba13ced_38_flash_fwd_hdim128_fp16_packgqa_sm90_cu_ceb34e2a_29986ignoreE:
	.zero		1
	.type		_ZN74_INTERNAL_7ba13ced_38_flash_fwd_hdim128_fp16_packgqa_sm90_cu_ceb34e2a_29984cute7productE,@object
	.size		_ZN74_INTERNAL_7ba13ced_38_flash_fwd_hdim128_fp16_packgqa_sm90_cu_ceb34e2a_29984cute7productE,(_ZN74_INTERNAL_7ba13ced_38_flash_fwd_hdim128_fp16_packgqa_sm90_cu_ceb34e2a_29984cuda3std3__45__cpo3endE - _ZN74_INTERNAL_7ba13ced_38_flash_fwd_hdim128_fp16_packgqa_sm90_cu_ceb34e2a_29984cute7productE)
_ZN74_INTERNAL_7ba13ced_38_flash_fwd_hdim128_fp16_packgqa_sm90_cu_ceb34e2a_29984cute7productE:
	.zero		1
	.type		_ZN74_INTERNAL_7ba13ced_38_flash_fwd_hdim128_fp16_packgqa_sm90_cu_ceb34e2a_29984cuda3std3__45__cpo3endE,@object
	.size		_ZN74_INTERNAL_7ba13ced_38_flash_fwd_hdim128_fp16_packgqa_sm90_cu_ceb34e2a_29984cuda3std3__45__cpo3endE,(_ZN74_INTERNAL_7ba13ced_38_flash_fwd_hdim128_fp16_packgqa_sm90_cu_ceb34e2a_29984cuda3std3__419piecewise_constructE - _ZN74_INTERNAL_7ba13ced_38_flash_fwd_hdim128_fp16_packgqa_sm90_cu_ceb34e2a_29984cuda3std3__45__cpo3endE)
_ZN74_INTERNAL_7ba13ced_38_flash_fwd_hdim128_fp16_packgqa_sm90_cu_ceb34e2a_29984cuda3std3__45__cpo3endE:
	.zero		1
	.type		_ZN74_INTERNAL_7ba13ced_38_flash_fwd_hdim128_fp16_packgqa_sm90_cu_ceb34e2a_29984cuda3std3__419piecewise_constructE,@object
	.size		_ZN74_INTERNAL_7ba13ced_38_flash_fwd_hdim128_fp16_packgqa_sm90_cu_ceb34e2a_29984cuda3std3__419piecewise_constructE,(_ZN74_INTERNAL_7ba13ced_38_flash_fwd_hdim128_fp16_packgqa_sm90_cu_ceb34e2a_29984cuda3std3__45__cpo4cendE - _ZN74_INTERNAL_7ba13ced_38_flash_fwd_hdim128_fp16_packgqa_sm90_cu_ceb34e2a_29984cuda3std3__419piecewise_constructE)
_ZN74_INTERNAL_7ba13ced_38_flash_fwd_hdim128_fp16_packgqa_sm90_cu_ceb34e2a_29984cuda3std3__419piecewise_constructE:
	.zero		1
	.type		_ZN74_INTERNAL_7ba13ced_38_flash_fwd_hdim128_fp16_packgqa_sm90_cu_ceb34e2a_29984cuda3std3__45__cpo4cendE,@object
	.size		_ZN74_INTERNAL_7ba13ced_38_flash_fwd_hdim128_fp16_packgqa_sm90_cu_ceb34e2a_29984cuda3std3__45__cpo4cendE,(_ZN74_INTERNAL_7ba13ced_38_flash_fwd_hdim128_fp16_packgqa_sm90_cu_ceb34e2a_29984cuda3std6ranges3__45__cpo4swapE - _ZN74_INTERNAL_7ba13ced_38_flash_fwd_hdim128_fp16_packgqa_sm90_cu_ceb34e2a_29984cuda3std3__45__cpo4cendE)
_ZN74_INTERNAL_7ba13ced_38_flash_fwd_hdim128_fp16_packgqa_sm90_cu_ceb34e2a_29984cuda3std3__45__cpo4cendE:
	.zero		1
	.type		_ZN74_INTERNAL_7ba13ced_38_flash_fwd_hdim128_fp16_packgqa_sm90_cu_ceb34e2a_29984cuda3std6ranges3__45__cpo4swapE,@object
	.size		_ZN74_INTERNAL_7ba13ced_38_flash_fwd_hdim128_fp16_packgqa_sm90_cu_ceb34e2a_29984cuda3std6ranges3__45__cpo4swapE,(.L_7 - _ZN74_INTERNAL_7ba13ced_38_flash_fwd_hdim128_fp16_packgqa_sm90_cu_ceb34e2a_29984cuda3std6ranges3__45__cpo4swapE)
_ZN74_INTERNAL_7ba13ced_38_flash_fwd_hdim128_fp16_packgqa_sm90_cu_ceb34e2a_29984cuda3std6ranges3__45__cpo4swapE:
	.zero		1
.L_7:


//--------------------- .nv.constant0._ZN7cutlass13device_kernelIN5flash11enable_sm90INS1_16FlashAttnFwdSm90INS1_25CollectiveMainloopFwdSm90ILi2EN4cute5tupleIJNS5_1CILi1EEES8_S8_EEENS6_IJNS7_ILi128EEENS7_ILi176EEESA_EEELi128ENS_6half_tEfNS_4arch4Sm90ELb0ELb0ELb0ELb0ELb0ELb0ELb0ELb1ELb1ELb1ELb0ELb0EEENS1_21CollectiveEpilogueFwdINS6_IJSA_SA_SB_EEES9_SD_SF_Li256ELb0ELb1ELb0ELb0EEENS1_29StaticPersistentTileSchedulerILb0EEEEEEEEEvNT_6ParamsE --------------------------
	.section	.nv.constant0._ZN7cutlass13device_kernelIN5flash11enable_sm90INS1_16FlashAttnFwdSm90INS1_25CollectiveMainloopFwdSm90ILi2EN4cute5tupleIJNS5_1CILi1EEES8_S8_EEENS6_IJNS7_ILi128EEENS7_ILi176EEESA_EEELi128ENS_6half_tEfNS_4arch4Sm90ELb0ELb0ELb0ELb0ELb0ELb0ELb0ELb1ELb1ELb1ELb0ELb0EEENS1_21CollectiveEpilogueFwdINS6_IJSA_SA_SB_EEES9_SD_SF_Li256ELb0ELb1ELb0ELb0EEENS1_29StaticPersistentTileSchedulerILb0EEEEEEEEEvNT_6ParamsE,"a",@progbits
	.sectionflags	@""
	.align	4
.nv.constant0._ZN7cutlass13device_kernelIN5flash11enable_sm90INS1_16FlashAttnFwdSm90INS1_25CollectiveMainloopFwdSm90ILi2EN4cute5tupleIJNS5_1CILi1EEES8_S8_EEENS6_IJNS7_ILi128EEENS7_ILi176EEESA_EEELi128ENS_6half_tEfNS_4arch4Sm90ELb0ELb0ELb0ELb0ELb0ELb0ELb0ELb1ELb1ELb1ELb0ELb0EEENS1_21CollectiveEpilogueFwdINS6_IJSA_SA_SB_EEES9_SD_SF_Li256ELb0ELb1ELb0ELb0EEENS1_29StaticPersistentTileSchedulerILb0EEEEEEEEEvNT_6ParamsE:
	.zero		3456


//--------------------- .nv.constant0._ZN7cutlass13device_kernelIN5flash11enable_sm90INS1_16FlashAttnFwdSm90INS1_25CollectiveMainloopFwdSm90ILi2EN4cute5tupleIJNS5_1CILi2EEENS7_ILi1EEES9_EEENS6_IJNS7_ILi128EEENS7_ILi176EEESB_EEELi128ENS_6half_tEfNS_4arch4Sm90ELb0ELb0ELb0ELb0ELb0ELb0ELb0ELb1ELb1ELb1ELb0ELb0EEENS1_21CollectiveEpilogueFwdINS6_IJSB_SB_SC_EEESA_SE_SG_Li256ELb0ELb1ELb0ELb0EEENS1_29StaticPersistentTileSchedulerILb0EEEEEEEEEvNT_6ParamsE --------------------------
	.section	.nv.constant0._ZN7cutlass13device_kernelIN5flash11enable_sm90INS1_16FlashAttnFwdSm90INS1_25CollectiveMainloopFwdSm90ILi2EN4cute5tupleIJNS5_1CILi2EEENS7_ILi1EEES9_EEENS6_IJNS7_ILi128EEENS7_ILi176EEESB_EEELi128ENS_6half_tEfNS_4arch4Sm90ELb0ELb0ELb0ELb0ELb0ELb0ELb0ELb1ELb1ELb1ELb0ELb0EEENS1_21CollectiveEpilogueFwdINS6_IJSB_SB_SC_EEESA_SE_SG_Li256ELb0ELb1ELb0ELb0EEENS1_29StaticPersistentTileSchedulerILb0EEEEEEEEEvNT_6ParamsE,"a",@progbits
	.sectionflags	@""
	.align	4
.nv.constant0._ZN7cutlass13device_kernelIN5flash11enable_sm90INS1_16FlashAttnFwdSm90INS1_25CollectiveMainloopFwdSm90ILi2EN4cute5tupleIJNS5_1CILi2EEENS7_ILi1EEES9_EEENS6_IJNS7_ILi128EEENS7_ILi176EEESB_EEELi128ENS_6half_tEfNS_4arch4Sm90ELb0ELb0ELb0ELb0ELb0ELb0ELb0ELb1ELb1ELb1ELb0ELb0EEENS1_21CollectiveEpilogueFwdINS6_IJSB_SB_SC_EEESA_SE_SG_Li256ELb0ELb1ELb0ELb0EEENS1_29StaticPersistentTileSchedulerILb0EEEEEEEEEvNT_6ParamsE:
	.zero		3456


//--------------------- .nv.constant0._ZN7cutlass13device_kernelIN5flash11enable_sm90INS1_16FlashAttnFwdSm90INS1_25CollectiveMainloopFwdSm90ILi2EN4cute5tupleIJNS5_1CILi1EEES8_S8_EEENS6_IJNS7_ILi128EEENS7_ILi176EEESA_EEELi128ENS_6half_tEfNS_4arch4Sm90ELb0ELb0ELb0ELb1ELb0ELb0ELb0ELb1ELb1ELb1ELb0ELb0EEENS1_21CollectiveEpilogueFwdINS6_IJSA_SA_SB_EEES9_SD_SF_Li256ELb1ELb1ELb0ELb0EEENS1_36VarlenDynamicPersistentTileSchedulerILi128ELi176ELi256ELi128ELb0ELb1ELb1ELb0ELb1ELb1EEEEEEEEEvNT_6ParamsE --------------------------
	.section	.nv.constant0._ZN7cutlass13device_kernelIN5flash11enable_sm90INS1_16FlashAttnFwdSm90INS1_25CollectiveMainloopFwdSm90ILi2EN4cute5tupleIJNS5_1CILi1EEES8_S8_EEENS6_IJNS7_ILi128EEENS7_ILi176EEESA_EEELi128ENS_6half_tEfNS_4arch4Sm90ELb0ELb0ELb0ELb1ELb0ELb0ELb0ELb1ELb1ELb1ELb0ELb0EEENS1_21CollectiveEpilogueFwdINS6_IJSA_SA_SB_EEES9_SD_SF_Li256ELb1ELb1ELb0ELb0EEENS1_36VarlenDynamicPersistentTileSchedulerILi128ELi176ELi256ELi128ELb0ELb1ELb1ELb0ELb1ELb1EEEEEEEEEvNT_6ParamsE,"a",@progbits
	.sectionflags	@""
	.align	4
.nv.constant0._ZN7cutlass13device_kernelIN5flash11enable_sm90INS1_16FlashAttnFwdSm90INS1_25CollectiveMainloopFwdSm90ILi2EN4cute5tupleIJNS5_1CILi1EEES8_S8_EEENS6_IJNS7_ILi128EEENS7_ILi176EEESA_EEELi128ENS_6half_tEfNS_4arch4Sm90ELb0ELb0ELb0ELb1ELb0ELb0ELb0ELb1ELb1ELb1ELb0ELb0EEENS1_21CollectiveEpilogueFwdINS6_IJSA_SA_SB_EEES9_SD_SF_Li256ELb1ELb1ELb0ELb0EEENS1_36VarlenDynamicPersistentTileSchedulerILi128ELi176ELi256ELi128ELb0ELb1ELb1ELb0ELb1ELb1EEEEEEEEEvNT_6ParamsE:
	.zero		3584


//--------------------- .nv.constant0._ZN7cutlass13device_kernelIN5flash11enable_sm90INS1_16FlashAttnFwdSm90INS1_25CollectiveMainloopFwdSm90ILi2EN4cute5tupleIJNS5_1CILi1EEES8_S8_EEENS6_IJNS7_ILi128EEENS7_ILi176EEESA_EEELi128ENS_6half_tEfNS_4arch4Sm90ELb0ELb0ELb0ELb1ELb0ELb1ELb0ELb1ELb1ELb1ELb0ELb0EEENS1_21CollectiveEpilogueFwdINS6_IJSA_SA_SB_EEES9_SD_SF_Li256ELb1ELb1ELb0ELb0EEENS1_36VarlenDynamicPersistentTileSchedulerILi128ELi176ELi256ELi128ELb0ELb1ELb1ELb0ELb1ELb1EEEEEEEEEvNT_6ParamsE --------------------------
	.section	.nv.constant0._ZN7cutlass13device_kernelIN5flash11enable_sm90INS1_16FlashAttnFwdSm90INS1_25CollectiveMainloopFwdSm90ILi2EN4cute5tupleIJNS5_1CILi1EEES8_S8_EEENS6_IJNS7_ILi128EEENS7_ILi176EEESA_EEELi128ENS_6half_tEfNS_4arch4Sm90ELb0ELb0ELb0ELb1ELb0ELb1ELb0ELb1ELb1ELb1ELb0ELb0EEENS1_21CollectiveEpilogueFwdINS6_IJSA_SA_SB_EEES9_SD_SF_Li256ELb1ELb1ELb0ELb0EEENS1_36VarlenDynamicPersistentTileSchedulerILi128ELi176ELi256ELi128ELb0ELb1ELb1ELb0ELb1ELb1EEEEEEEEEvNT_6ParamsE,"a",@progbits
	.sectionflags	@""
	.align	4
.nv.constant0._ZN7cutlass13device_kernelIN5flash11enable_sm90INS1_16FlashAttnFwdSm90INS1_25CollectiveMainloopFwdSm90ILi2EN4cute5tupleIJNS5_1CILi1EEES8_S8_EEENS6_IJNS7_ILi128EEENS7_ILi176EEESA_EEELi128ENS_6half_tEfNS_4arch4Sm90ELb0ELb0ELb0ELb1ELb0ELb1ELb0ELb1ELb1ELb1ELb0ELb0EEENS1_21CollectiveEpilogueFwdINS6_IJSA_SA_SB_EEES9_SD_SF_Li256ELb1ELb1ELb0ELb0EEENS1_36VarlenDynamicPersistentTileSchedulerILi128ELi176ELi256ELi128ELb0ELb1ELb1ELb0ELb1ELb1EEEEEEEEEvNT_6ParamsE:
	.zero		3584


//--------------------- .nv.constant0._ZN7cutlass13device_kernelIN5flash11enable_sm90INS1_16FlashAttnFwdSm90INS1_25CollectiveMainloopFwdSm90ILi2EN4cute5tupleIJNS5_1CILi1EEES8_S8_EEENS6_IJNS7_ILi128EEESA_SA_EEELi128ENS_6half_tEfNS_4arch4Sm90ELb0ELb1ELb0ELb0ELb0ELb0ELb0ELb1ELb1ELb1ELb0ELb0EEENS1_21CollectiveEpilogueFwdISB_S9_SC_SE_Li256ELb0ELb1ELb0ELb0EEENS1_30DynamicPersistentTileSchedulerILi256ELi128ELb0ELb1ELb1EEEEEEEEEvNT_6ParamsE --------------------------
	.section	.nv.constant0._ZN7cutlass13device_kernelIN5flash11enable_sm90INS1_16FlashAttnFwdSm90INS1_25CollectiveMainloopFwdSm90ILi2EN4cute5tupleIJNS5_1CILi1EEES8_S8_EEENS6_IJNS7_ILi128EEESA_SA_EEELi128ENS_6half_tEfNS_4arch4Sm90ELb0ELb1ELb0ELb0ELb0ELb0ELb0ELb1ELb1ELb1ELb0ELb0EEENS1_21CollectiveEpilogueFwdISB_S9_SC_SE_Li256ELb0ELb1ELb0ELb0EEENS1_30DynamicPersistentTileSchedulerILi256ELi128ELb0ELb1ELb1EEEEEEEEEvNT_6ParamsE,"a",@progbits
	.sectionflags	@""
	.align	4
.nv.constant0._ZN7cutlass13device_kernelIN5flash11enable_sm90INS1_16FlashAttnFwdSm90INS1_25CollectiveMainloopFwdSm90ILi2EN4cute5tupleIJNS5_1CILi1EEES8_S8_EEENS6_IJNS7_ILi128EEESA_SA_EEELi128ENS_6half_tEfNS_4arch4Sm90ELb0ELb1ELb0ELb0ELb0ELb0ELb0ELb1ELb1ELb1ELb0ELb0EEENS1_21CollectiveEpilogueFwdISB_S9_SC_SE_Li256ELb0ELb1ELb0ELb0EEENS1_30DynamicPersistentTileSchedulerILi256ELi128ELb0ELb1ELb1EEEEEEEEEvNT_6ParamsE:
	.zero		3584


//--------------------- .nv.constant0._ZN7cutlass13device_kernelIN5flash11enable_sm90INS1_16FlashAttnFwdSm90INS1_25CollectiveMainloopFwdSm90ILi2EN4cute5tupleIJNS5_1CILi1EEES8_S8_EEENS6_IJNS7_ILi128EEESA_SA_EEELi128ENS_6half_tEfNS_4arch4Sm90ELb0ELb1ELb0ELb1ELb0ELb0ELb0ELb1ELb1ELb1ELb0ELb0EEENS1_21CollectiveEpilogueFwdISB_S9_SC_SE_Li256ELb1ELb1ELb0ELb0EEENS1_36VarlenDynamicPersistentTileSchedulerILi128ELi128ELi256ELi128ELb0ELb1ELb1ELb1ELb0ELb1EEEEEEEEEvNT_6ParamsE --------------------------
	.section	.nv.constant0._ZN7cutlass13device_kernelIN5flash11enable_sm90INS1_16FlashAttnFwdSm90INS1_25CollectiveMainloopFwdSm90ILi2EN4cute5tupleIJNS5_1CILi1EEES8_S8_EEENS6_IJNS7_ILi128EEESA_SA_EEELi128ENS_6half_tEfNS_4arch4Sm90ELb0ELb1ELb0ELb1ELb0ELb0ELb0ELb1ELb1ELb1ELb0ELb0EEENS1_21CollectiveEpilogueFwdISB_S9_SC_SE_Li256ELb1ELb1ELb0ELb0EEENS1_36VarlenDynamicPersistentTileSchedulerILi128ELi128ELi256ELi128ELb0ELb1ELb1ELb1ELb0ELb1EEEEEEEEEvNT_6ParamsE,"a",@progbits
	.sectionflags	@""
	.align	4
.nv.constant0._ZN7cutlass13device_kernelIN5flash11enable_sm90INS1_16FlashAttnFwdSm90INS1_25CollectiveMainloopFwdSm90ILi2EN4cute5tupleIJNS5_1CILi1EEES8_S8_EEENS6_IJNS7_ILi128EEESA_SA_EEELi128ENS_6half_tEfNS_4arch4Sm90ELb0ELb1ELb0ELb1ELb0ELb0ELb0ELb1ELb1ELb1ELb0ELb0EEENS1_21CollectiveEpilogueFwdISB_S9_SC_SE_Li256ELb1ELb1ELb0ELb0EEENS1_36VarlenDynamicPersistentTileSchedulerILi128ELi128ELi256ELi128ELb0ELb1ELb1ELb1ELb0ELb1EEEEEEEEEvNT_6ParamsE:
	.zero		3584


//--------------------- .nv.constant0._ZN7cutlass13device_kernelIN5flash11enable_sm90INS1_16FlashAttnFwdSm90INS1_25CollectiveMainloopFwdSm90ILi2EN4cute5tupleIJNS5_1CILi1EEES8_S8_EEENS6_IJNS7_ILi128EEESA_SA_EEELi128ENS_6half_tEfNS_4arch4Sm90ELb0ELb1ELb0ELb1ELb0ELb1ELb0ELb1ELb1ELb1ELb0ELb0EEENS1_21CollectiveEpilogueFwdISB_S9_SC_SE_Li256ELb1ELb1ELb0ELb0EEENS1_36VarlenDynamicPersistentTileSchedulerILi128ELi128ELi256ELi128ELb0ELb1ELb1ELb1ELb0ELb1EEEEEEEEEvNT_6ParamsE --------------------------
	.section	.nv.constant0._ZN7cutlass13device_kernelIN5flash11enable_sm90INS1_16FlashAttnFwdSm90INS1_25CollectiveMainloopFwdSm90ILi2EN4cute5tupleIJNS5_1CILi1EEES8_S8_EEENS6_IJNS7_ILi128EEESA_SA_EEELi128ENS_6half_tEfNS_4arch4Sm90ELb0ELb1ELb0ELb1ELb0ELb1ELb0ELb1ELb1ELb1ELb0ELb0EEENS1_21CollectiveEpilogueFwdISB_S9_SC_SE_Li256ELb1ELb1ELb0ELb0EEENS1_36VarlenDynamicPersistentTileSchedulerILi128ELi128ELi256ELi128ELb0ELb1ELb1ELb1ELb0ELb1EEEEEEEEEvNT_6ParamsE,"a",@progbits
	.sectionflags	@""
	.align	4
.nv.constant0._ZN7cutlass13device_kernelIN5flash11enable_sm90INS1_16FlashAttnFwdSm90INS1_25CollectiveMainloopFwdSm90ILi2EN4cute5tupleIJNS5_1CILi1EEES8_S8_EEENS6_IJNS7_ILi128EEESA_SA_EEELi128ENS_6half_tEfNS_4arch4Sm90ELb0ELb1ELb0ELb1ELb0ELb1ELb0ELb1ELb1ELb1ELb0ELb0EEENS1_21CollectiveEpilogueFwdISB_S9_SC_SE_Li256ELb1ELb1ELb0ELb0EEENS1_36VarlenDynamicPersistentTileSchedulerILi128ELi128ELi256ELi128ELb0ELb1ELb1ELb1ELb0ELb1EEEEEEEEEvNT_6ParamsE:
	.zero		3584


//--------------------- .nv.constant0._ZN7cutlass13device_kernelIN5flash11enable_sm90INS1_16FlashAttnFwdSm90INS1_25CollectiveMainloopFwdSm90ILi2EN4cute5tupleIJNS5_1CILi1EEES8_S8_EEENS6_IJNS7_ILi128EEESA_SA_EEELi128ENS_6half_tEfNS_4arch4Sm90ELb1ELb0ELb0ELb0ELb0ELb0ELb0ELb1ELb1ELb1ELb0ELb0EEENS1_21CollectiveEpilogueFwdISB_S9_SC_SE_Li256ELb0ELb1ELb0ELb0EEENS1_30DynamicPersistentTileSchedulerILi256ELi128ELb0ELb1ELb1EEEEEEEEEvNT_6ParamsE --------------------------
	.section	.nv.constant0._ZN7cutlass13device_kernelIN5flash11enable_sm90INS1_16FlashAttnFwdSm90INS1_25CollectiveMainloopFwdSm90ILi2EN4cute5tupleIJNS5_1CILi1EEES8_S8_EEENS6_IJNS7_ILi128EEESA_SA_EEELi128ENS_6half_tEfNS_4arch4Sm90ELb1ELb0ELb0ELb0ELb0ELb0ELb0ELb1ELb1ELb1ELb0ELb0EEENS1_21CollectiveEpilogueFwdISB_S9_SC_SE_Li256ELb0ELb1ELb0ELb0EEENS1_30DynamicPersistentTileSchedulerILi256ELi128ELb0ELb1ELb1EEEEEEEEEvNT_6ParamsE,"a",@progbits
	.sectionflags	@""
	.align	4
.nv.constant0._ZN7cutlass13device_kernelIN5flash11enable_sm90INS1_16FlashAttnFwdSm90INS1_25CollectiveMainloopFwdSm90ILi2EN4cute5tupleIJNS5_1CILi1EEES8_S8_EEENS6_IJNS7_ILi128EEESA_SA_EEELi128ENS_6half_tEfNS_4arch4Sm90ELb1ELb0ELb0ELb0ELb0ELb0ELb0ELb1ELb1ELb1ELb0ELb0EEENS1_21CollectiveEpilogueFwdISB_S9_SC_SE_Li256ELb0ELb1ELb0ELb0EEENS1_30DynamicPersistentTileSchedulerILi256ELi128ELb0ELb1ELb1EEEEEEEEEvNT_6ParamsE:
	.zero		3584


//--------------------- .nv.constant0._ZN7cutlass13device_kernelIN5flash11enable_sm90INS1_16FlashAttnFwdSm90INS1_25CollectiveMainloopFwdSm90ILi2EN4cute5tupleIJNS5_1CILi1EEES8_S8_EEENS6_IJNS7_ILi128EEESA_SA_EEELi128ENS_6half_tEfNS_4arch4Sm90ELb1ELb0ELb0ELb1ELb0ELb0ELb0ELb1ELb1ELb1ELb0ELb0EEENS1_21CollectiveEpilogueFwdISB_S9_SC_SE_Li256ELb1ELb1ELb0ELb0EEENS1_36VarlenDynamicPersistentTileSchedulerILi128ELi128ELi256ELi128ELb0ELb1ELb1ELb1ELb1ELb1EEEEEEEEEvNT_6ParamsE --------------------------
	.section	.nv.constant0._ZN7cutlass13device_kernelIN5flash11enable_sm90INS1_16FlashAttnFwdSm90INS1_25CollectiveMainloopFwdSm90ILi2EN4cute5tupleIJNS5_1CILi1EEES8_S8_EEENS6_IJNS7_ILi128EEESA_SA_EEELi128ENS_6half_tEfNS_4arch4Sm90ELb1ELb0ELb0ELb1ELb0ELb0ELb0ELb1ELb1ELb1ELb0ELb0EEENS1_21CollectiveEpilogueFwdISB_S9_SC_SE_Li256ELb1ELb1ELb0ELb0EEENS1_36VarlenDynamicPersistentTileSchedulerILi128ELi128ELi256ELi128ELb0ELb1ELb1ELb1ELb1ELb1EEEEEEEEEvNT_6ParamsE,"a",@progbits
	.sectionflags	@""
	.align	4
.nv.constant0._ZN7cutlass13device_kernelIN5flash11enable_sm90INS1_16FlashAttnFwdSm90INS1_25CollectiveMainloopFwdSm90ILi2EN4cute5tupleIJNS5_1CILi1EEES8_S8_EEENS6_IJNS7_ILi128EEESA_SA_EEELi128ENS_6half_tEfNS_4arch4Sm90ELb1ELb0ELb0ELb1ELb0ELb0ELb0ELb1ELb1ELb1ELb0ELb0EEENS1_21CollectiveEpilogueFwdISB_S9_SC_SE_Li256ELb1ELb1ELb0ELb0EEENS1_36VarlenDynamicPersistentTileSchedulerILi128ELi128ELi256ELi128ELb0ELb1ELb1ELb1ELb1ELb1EEEEEEEEEvNT_6ParamsE:
	.zero		3584


//--------------------- .nv.constant0._ZN7cutlass13device_kernelIN5flash11enable_sm90INS1_16FlashAttnFwdSm90INS1_25CollectiveMainloopFwdSm90ILi2EN4cute5tupleIJNS5_1CILi1EEES8_S8_EEENS6_IJNS7_ILi128EEESA_SA_EEELi128ENS_6half_tEfNS_4arch4Sm90ELb1ELb0ELb0ELb1ELb0ELb1ELb0ELb1ELb1ELb1ELb0ELb0EEENS1_21CollectiveEpilogueFwdISB_S9_SC_SE_Li256ELb1ELb1ELb0ELb0EEENS1_36VarlenDynamicPersistentTileSchedulerILi128ELi128ELi256ELi128ELb0ELb1ELb1ELb1ELb1ELb1EEEEEEEEEvNT_6ParamsE --------------------------
	.section	.nv.constant0._ZN7cutlass13device_kernelIN5flash11enable_sm90INS1_16FlashAttnFwdSm90INS1_25CollectiveMainloopFwdSm90ILi2EN4cute5tupleIJNS5_1CILi1EEES8_S8_EEENS6_IJNS7_ILi128EEESA_SA_EEELi128ENS_6half_tEfNS_4arch4Sm90ELb1ELb0ELb0ELb1ELb0ELb1ELb0ELb1ELb1ELb1ELb0ELb0EEENS1_21CollectiveEpilogueFwdISB_S9_SC_SE_Li256ELb1ELb1ELb0ELb0EEENS1_36VarlenDynamicPersistentTileSchedulerILi128ELi128ELi256ELi128ELb0ELb1ELb1ELb1ELb1ELb1EEEEEEEEEvNT_6ParamsE,"a",@progbits
	.sectionflags	@""
	.align	4
.nv.constant0._ZN7cutlass13device_kernelIN5flash11enable_sm90INS1_16FlashAttnFwdSm90INS1_25CollectiveMainloopFwdSm90ILi2EN4cute5tupleIJNS5_1CILi1EEES8_S8_EEENS6_IJNS7_ILi128EEESA_SA_EEELi128ENS_6half_tEfNS_4arch4Sm90ELb1ELb0ELb0ELb1ELb0ELb1ELb0ELb1ELb1ELb1ELb0ELb0EEENS1_21CollectiveEpilogueFwdISB_S9_SC_SE_Li256ELb1ELb1ELb0ELb0EEENS1_36VarlenDynamicPersistentTileSchedulerILi128ELi128ELi256ELi128ELb0ELb1ELb1ELb1ELb1ELb1EEEEEEEEEvNT_6ParamsE:
	.zero		3584


//--------------------- SYMBOLS --------------------------

	.type		.nv.reservedSmem.offset0,@object
	.size		.nv.reservedSmem.offset0,0x4
